//
// Generated by NVIDIA NVVM Compiler
//
// Compiler Build ID: CL-36424714
// Cuda compilation tools, release 13.0, V13.0.88
// Based on NVVM 20.0.0
//

.version 9.0
.target sm_100
.address_size 64

	// .globl	_Z22rdx_block_hist_k_tiledPKyiiPji
.extern .shared .align 16 .b8 slh[];
.extern .shared .align 16 .b8 s_scan_data[];
.extern .shared .align 16 .b8 s_mem_extern[];

.visible .entry _Z22rdx_block_hist_k_tiledPKyiiPji(
	.param .u64 .ptr .align 1 _Z22rdx_block_hist_k_tiledPKyiiPji_param_0,
	.param .u32 _Z22rdx_block_hist_k_tiledPKyiiPji_param_1,
	.param .u32 _Z22rdx_block_hist_k_tiledPKyiiPji_param_2,
	.param .u64 .ptr .align 1 _Z22rdx_block_hist_k_tiledPKyiiPji_param_3,
	.param .u32 _Z22rdx_block_hist_k_tiledPKyiiPji_param_4
)
{
	.reg .pred 	%p<14>;
	.reg .b32 	%r<120>;
	.reg .b64 	%rd<23>;

	ld.param.u64 	%rd6, [_Z22rdx_block_hist_k_tiledPKyiiPji_param_0];
	ld.param.u32 	%r56, [_Z22rdx_block_hist_k_tiledPKyiiPji_param_1];
	ld.param.u32 	%r57, [_Z22rdx_block_hist_k_tiledPKyiiPji_param_2];
	ld.param.u64 	%rd7, [_Z22rdx_block_hist_k_tiledPKyiiPji_param_3];
	ld.param.u32 	%r58, [_Z22rdx_block_hist_k_tiledPKyiiPji_param_4];
	cvta.to.global.u64 	%rd1, %rd7;
	mov.u32 	%r119, %tid.x;
	mov.u32 	%r2, %ntid.x;
	setp.gt.u32 	%p1, %r119, 255;
	@%p1 bra 	$L__BB0_7;
	add.s32 	%r59, %r119, %r2;
	max.u32 	%r60, %r59, 256;
	setp.lt.u32 	%p2, %r59, 256;
	selp.u32 	%r61, 1, 0, %p2;
	add.s32 	%r62, %r59, %r61;
	sub.s32 	%r63, %r60, %r62;
	div.u32 	%r64, %r63, %r2;
	add.s32 	%r3, %r64, %r61;
	and.b32  	%r65, %r3, 3;
	setp.eq.s32 	%p3, %r65, 3;
	mov.u32 	%r110, %r119;
	@%p3 bra 	$L__BB0_4;
	add.s32 	%r66, %r3, 1;
	and.b32  	%r67, %r66, 3;
	shl.b32 	%r68, %r119, 2;
	mov.u32 	%r69, slh;
	add.s32 	%r107, %r69, %r68;
	shl.b32 	%r5, %r2, 2;
	neg.s32 	%r106, %r67;
	mad.lo.s32 	%r110, %r2, %r67, %r119;
$L__BB0_3:
	.pragma "nounroll";
	mov.b32 	%r70, 0;
	st.shared.u32 	[%r107], %r70;
	add.s32 	%r107, %r107, %r5;
	add.s32 	%r106, %r106, 1;
	setp.ne.s32 	%p4, %r106, 0;
	@%p4 bra 	$L__BB0_3;
$L__BB0_4:
	setp.lt.u32 	%p5, %r3, 3;
	@%p5 bra 	$L__BB0_7;
	shl.b32 	%r13, %r2, 2;
	shl.b32 	%r71, %r110, 2;
	mov.u32 	%r72, slh;
	add.s32 	%r109, %r72, %r71;
	shl.b32 	%r15, %r2, 4;
	shl.b32 	%r16, %r2, 3;
	mul.lo.s32 	%r17, %r2, 12;
$L__BB0_6:
	mov.b32 	%r73, 0;
	st.shared.u32 	[%r109], %r73;
	add.s32 	%r74, %r109, %r13;
	st.shared.u32 	[%r74], %r73;
	add.s32 	%r75, %r109, %r16;
	st.shared.u32 	[%r75], %r73;
	add.s32 	%r76, %r109, %r17;
	st.shared.u32 	[%r76], %r73;
	add.s32 	%r110, %r110, %r13;
	add.s32 	%r109, %r109, %r15;
	setp.lt.u32 	%p6, %r110, 256;
	@%p6 bra 	$L__BB0_6;
$L__BB0_7:
	bar.sync 	0;
	mov.u32 	%r22, %ctaid.x;
	mad.lo.s32 	%r23, %r58, %r22, %r119;
	setp.ge.s32 	%p7, %r23, %r56;
	@%p7 bra 	$L__BB0_9;
	cvta.to.global.u64 	%rd8, %rd6;
	mul.wide.s32 	%rd9, %r23, 8;
	add.s64 	%rd10, %rd8, %rd9;
	ld.global.nc.u64 	%rd11, [%rd10];
	shr.u64 	%rd12, %rd11, %r57;
	cvt.u32.u64 	%r77, %rd12;
	shl.b32 	%r78, %r77, 2;
	and.b32  	%r79, %r78, 1020;
	mov.u32 	%r80, slh;
	add.s32 	%r81, %r80, %r79;
	atom.shared.add.u32 	%r82, [%r81], 1;
$L__BB0_9:
	setp.gt.u32 	%p8, %r119, 255;
	bar.sync 	0;
	shl.b32 	%r24, %r22, 8;
	@%p8 bra 	$L__BB0_16;
	add.s32 	%r83, %r119, %r2;
	max.u32 	%r84, %r83, 256;
	setp.lt.u32 	%p9, %r83, 256;
	selp.u32 	%r85, 1, 0, %p9;
	add.s32 	%r86, %r83, %r85;
	sub.s32 	%r87, %r84, %r86;
	div.u32 	%r88, %r87, %r2;
	add.s32 	%r25, %r88, %r85;
	and.b32  	%r89, %r25, 3;
	setp.eq.s32 	%p10, %r89, 3;
	@%p10 bra 	$L__BB0_13;
	add.s32 	%r90, %r25, 1;
	and.b32  	%r91, %r90, 3;
	add.s32 	%r92, %r119, %r24;
	mul.wide.u32 	%rd13, %r92, 4;
	add.s64 	%rd22, %rd1, %rd13;
	mul.wide.u32 	%rd3, %r2, 4;
	shl.b32 	%r93, %r119, 2;
	mov.u32 	%r94, slh;
	add.s32 	%r112, %r94, %r93;
	shl.b32 	%r27, %r2, 2;
	neg.s32 	%r111, %r91;
	mad.lo.s32 	%r119, %r2, %r91, %r119;
$L__BB0_12:
	.pragma "nounroll";
	ld.shared.u32 	%r95, [%r112];
	st.global.u32 	[%rd22], %r95;
	add.s64 	%rd22, %rd22, %rd3;
	add.s32 	%r112, %r112, %r27;
	add.s32 	%r111, %r111, 1;
	setp.ne.s32 	%p11, %r111, 0;
	@%p11 bra 	$L__BB0_12;
$L__BB0_13:
	setp.lt.u32 	%p12, %r25, 3;
	@%p12 bra 	$L__BB0_16;
	shl.b32 	%r35, %r2, 2;
	add.s32 	%r115, %r119, %r24;
	add.s32 	%r118, %r115, %r2;
	shl.b32 	%r96, %r2, 1;
	add.s32 	%r117, %r115, %r96;
	mad.lo.s32 	%r116, %r2, 3, %r115;
	shl.b32 	%r97, %r119, 2;
	mov.u32 	%r98, slh;
	add.s32 	%r114, %r98, %r97;
	shl.b32 	%r41, %r2, 4;
	shl.b32 	%r42, %r2, 3;
	mul.lo.s32 	%r43, %r2, 12;
$L__BB0_15:
	ld.shared.u32 	%r99, [%r114];
	mul.wide.u32 	%rd14, %r115, 4;
	add.s64 	%rd15, %rd1, %rd14;
	st.global.u32 	[%rd15], %r99;
	add.s32 	%r100, %r114, %r35;
	ld.shared.u32 	%r101, [%r100];
	mul.wide.u32 	%rd16, %r118, 4;
	add.s64 	%rd17, %rd1, %rd16;
	st.global.u32 	[%rd17], %r101;
	add.s32 	%r102, %r114, %r42;
	ld.shared.u32 	%r103, [%r102];
	mul.wide.u32 	%rd18, %r117, 4;
	add.s64 	%rd19, %rd1, %rd18;
	st.global.u32 	[%rd19], %r103;
	add.s32 	%r104, %r114, %r43;
	ld.shared.u32 	%r105, [%r104];
	mul.wide.u32 	%rd20, %r116, 4;
	add.s64 	%rd21, %rd1, %rd20;
	st.global.u32 	[%rd21], %r105;
	add.s32 	%r119, %r119, %r35;
	add.s32 	%r118, %r118, %r35;
	add.s32 	%r117, %r117, %r35;
	add.s32 	%r116, %r116, %r35;
	add.s32 	%r115, %r115, %r35;
	add.s32 	%r114, %r114, %r41;
	setp.lt.u32 	%p13, %r119, 256;
	@%p13 bra 	$L__BB0_15;
$L__BB0_16:
	ret;

}
	// .globl	_Z36aggregate_block_hists_to_global_histPKjPji
.visible .entry _Z36aggregate_block_hists_to_global_histPKjPji(
	.param .u64 .ptr .align 1 _Z36aggregate_block_hists_to_global_histPKjPji_param_0,
	.param .u64 .ptr .align 1 _Z36aggregate_block_hists_to_global_histPKjPji_param_1,
	.param .u32 _Z36aggregate_block_hists_to_global_histPKjPji_param_2
)
{
	.reg .pred 	%p<11>;
	.reg .b32 	%r<120>;
	.reg .b64 	%rd<16>;

	ld.param.u64 	%rd4, [_Z36aggregate_block_hists_to_global_histPKjPji_param_0];
	ld.param.u64 	%rd3, [_Z36aggregate_block_hists_to_global_histPKjPji_param_1];
	ld.param.u32 	%r35, [_Z36aggregate_block_hists_to_global_histPKjPji_param_2];
	cvta.to.global.u64 	%rd1, %rd4;
	mov.u32 	%r36, %ctaid.x;
	mov.u32 	%r37, %ntid.x;
	mov.u32 	%r38, %tid.x;
	mad.lo.s32 	%r1, %r36, %r37, %r38;
	setp.gt.s32 	%p1, %r1, 255;
	@%p1 bra 	$L__BB1_15;
	setp.lt.s32 	%p2, %r35, 1;
	mov.b32 	%r119, 0;
	@%p2 bra 	$L__BB1_14;
	and.b32  	%r2, %r35, 15;
	setp.lt.u32 	%p3, %r35, 16;
	mov.b32 	%r111, 0;
	mov.u32 	%r119, %r111;
	@%p3 bra 	$L__BB1_5;
	and.b32  	%r111, %r35, 2147483632;
	neg.s32 	%r105, %r111;
	add.s64 	%rd2, %rd1, 8192;
	mov.b32 	%r119, 0;
	mov.u32 	%r104, %r1;
$L__BB1_4:
	.pragma "nounroll";
	mul.wide.s32 	%rd5, %r104, 4;
	add.s64 	%rd6, %rd2, %rd5;
	ld.global.nc.u32 	%r43, [%rd6+-8192];
	add.s32 	%r44, %r43, %r119;
	ld.global.nc.u32 	%r45, [%rd6+-7168];
	add.s32 	%r46, %r45, %r44;
	ld.global.nc.u32 	%r47, [%rd6+-6144];
	add.s32 	%r48, %r47, %r46;
	ld.global.nc.u32 	%r49, [%rd6+-5120];
	add.s32 	%r50, %r49, %r48;
	ld.global.nc.u32 	%r51, [%rd6+-4096];
	add.s32 	%r52, %r51, %r50;
	ld.global.nc.u32 	%r53, [%rd6+-3072];
	add.s32 	%r54, %r53, %r52;
	ld.global.nc.u32 	%r55, [%rd6+-2048];
	add.s32 	%r56, %r55, %r54;
	ld.global.nc.u32 	%r57, [%rd6+-1024];
	add.s32 	%r58, %r57, %r56;
	ld.global.nc.u32 	%r59, [%rd6];
	add.s32 	%r60, %r59, %r58;
	ld.global.nc.u32 	%r61, [%rd6+1024];
	add.s32 	%r62, %r61, %r60;
	ld.global.nc.u32 	%r63, [%rd6+2048];
	add.s32 	%r64, %r63, %r62;
	ld.global.nc.u32 	%r65, [%rd6+3072];
	add.s32 	%r66, %r65, %r64;
	ld.global.nc.u32 	%r67, [%rd6+4096];
	add.s32 	%r68, %r67, %r66;
	ld.global.nc.u32 	%r69, [%rd6+5120];
	add.s32 	%r70, %r69, %r68;
	ld.global.nc.u32 	%r71, [%rd6+6144];
	add.s32 	%r72, %r71, %r70;
	ld.global.nc.u32 	%r73, [%rd6+7168];
	add.s32 	%r119, %r73, %r72;
	add.s32 	%r105, %r105, 16;
	add.s32 	%r104, %r104, 4096;
	setp.ne.s32 	%p4, %r105, 0;
	@%p4 bra 	$L__BB1_4;
$L__BB1_5:
	setp.eq.s32 	%p5, %r2, 0;
	@%p5 bra 	$L__BB1_14;
	and.b32  	%r14, %r35, 7;
	setp.lt.u32 	%p6, %r2, 8;
	@%p6 bra 	$L__BB1_8;
	shl.b32 	%r75, %r111, 8;
	add.s32 	%r76, %r75, %r1;
	mul.wide.s32 	%rd7, %r76, 4;
	add.s64 	%rd8, %rd1, %rd7;
	ld.global.nc.u32 	%r77, [%rd8];
	add.s32 	%r78, %r77, %r119;
	ld.global.nc.u32 	%r79, [%rd8+1024];
	add.s32 	%r80, %r79, %r78;
	ld.global.nc.u32 	%r81, [%rd8+2048];
	add.s32 	%r82, %r81, %r80;
	ld.global.nc.u32 	%r83, [%rd8+3072];
	add.s32 	%r84, %r83, %r82;
	ld.global.nc.u32 	%r85, [%rd8+4096];
	add.s32 	%r86, %r85, %r84;
	ld.global.nc.u32 	%r87, [%rd8+5120];
	add.s32 	%r88, %r87, %r86;
	ld.global.nc.u32 	%r89, [%rd8+6144];
	add.s32 	%r90, %r89, %r88;
	ld.global.nc.u32 	%r91, [%rd8+7168];
	add.s32 	%r119, %r91, %r90;
	add.s32 	%r111, %r111, 8;
$L__BB1_8:
	setp.eq.s32 	%p7, %r14, 0;
	@%p7 bra 	$L__BB1_14;
	and.b32  	%r20, %r35, 3;
	setp.lt.u32 	%p8, %r14, 4;
	@%p8 bra 	$L__BB1_11;
	shl.b32 	%r93, %r111, 8;
	add.s32 	%r94, %r93, %r1;
	mul.wide.s32 	%rd9, %r94, 4;
	add.s64 	%rd10, %rd1, %rd9;
	ld.global.nc.u32 	%r95, [%rd10];
	add.s32 	%r96, %r95, %r119;
	ld.global.nc.u32 	%r97, [%rd10+1024];
	add.s32 	%r98, %r97, %r96;
	ld.global.nc.u32 	%r99, [%rd10+2048];
	add.s32 	%r100, %r99, %r98;
	ld.global.nc.u32 	%r101, [%rd10+3072];
	add.s32 	%r119, %r101, %r100;
	add.s32 	%r111, %r111, 4;
$L__BB1_11:
	setp.eq.s32 	%p9, %r20, 0;
	@%p9 bra 	$L__BB1_14;
	shl.b32 	%r102, %r111, 8;
	add.s32 	%r117, %r1, %r102;
	neg.s32 	%r116, %r20;
$L__BB1_13:
	.pragma "nounroll";
	mul.wide.s32 	%rd11, %r117, 4;
	add.s64 	%rd12, %rd1, %rd11;
	ld.global.nc.u32 	%r103, [%rd12];
	add.s32 	%r119, %r103, %r119;
	add.s32 	%r117, %r117, 256;
	add.s32 	%r116, %r116, 1;
	setp.ne.s32 	%p10, %r116, 0;
	@%p10 bra 	$L__BB1_13;
$L__BB1_14:
	cvta.to.global.u64 	%rd13, %rd3;
	mul.wide.s32 	%rd14, %r1, 4;
	add.s64 	%rd15, %rd13, %rd14;
	st.global.u32 	[%rd15], %r119;
$L__BB1_15:
	ret;

}
	// .globl	_Z23exclusive_scan_rdx_bktsPjS_
.visible .entry _Z23exclusive_scan_rdx_bktsPjS_(
	.param .u64 .ptr .align 1 _Z23exclusive_scan_rdx_bktsPjS__param_0,
	.param .u64 .ptr .align 1 _Z23exclusive_scan_rdx_bktsPjS__param_1
)
{
	.reg .pred 	%p<20>;
	.reg .b32 	%r<58>;
	.reg .b64 	%rd<5>;

	ld.param.u64 	%rd2, [_Z23exclusive_scan_rdx_bktsPjS__param_0];
	cvta.to.global.u64 	%rd3, %rd2;
	mov.u32 	%r1, %tid.x;
	setp.gt.u32 	%p1, %r1, 255;
	mul.wide.u32 	%rd4, %r1, 4;
	add.s64 	%rd1, %rd3, %rd4;
	shl.b32 	%r21, %r1, 2;
	mov.u32 	%r22, s_scan_data;
	add.s32 	%r2, %r22, %r21;
	@%p1 bra 	$L__BB2_2;
	ld.global.u32 	%r23, [%rd1];
	st.shared.u32 	[%r2], %r23;
$L__BB2_2:
	bar.sync 	0;
	setp.eq.s32 	%p2, %r1, 0;
	mov.b32 	%r49, 0;
	@%p2 bra 	$L__BB2_4;
	ld.shared.u32 	%r49, [%r2+-4];
$L__BB2_4:
	setp.eq.s32 	%p3, %r1, 0;
	bar.sync 	0;
	@%p3 bra 	$L__BB2_6;
	ld.shared.u32 	%r25, [%r2];
	add.s32 	%r26, %r25, %r49;
	st.shared.u32 	[%r2], %r26;
$L__BB2_6:
	bar.sync 	0;
	setp.lt.u32 	%p4, %r1, 2;
	mov.b32 	%r50, 0;
	@%p4 bra 	$L__BB2_8;
	ld.shared.u32 	%r50, [%r2+-8];
$L__BB2_8:
	setp.lt.u32 	%p5, %r1, 2;
	bar.sync 	0;
	@%p5 bra 	$L__BB2_10;
	ld.shared.u32 	%r28, [%r2];
	add.s32 	%r29, %r28, %r50;
	st.shared.u32 	[%r2], %r29;
$L__BB2_10:
	bar.sync 	0;
	setp.lt.u32 	%p6, %r1, 4;
	mov.b32 	%r51, 0;
	@%p6 bra 	$L__BB2_12;
	ld.shared.u32 	%r51, [%r2+-16];
$L__BB2_12:
	setp.lt.u32 	%p7, %r1, 4;
	bar.sync 	0;
	@%p7 bra 	$L__BB2_14;
	ld.shared.u32 	%r31, [%r2];
	add.s32 	%r32, %r31, %r51;
	st.shared.u32 	[%r2], %r32;
$L__BB2_14:
	bar.sync 	0;
	setp.lt.u32 	%p8, %r1, 8;
	mov.b32 	%r52, 0;
	@%p8 bra 	$L__BB2_16;
	ld.shared.u32 	%r52, [%r2+-32];
$L__BB2_16:
	setp.lt.u32 	%p9, %r1, 8;
	bar.sync 	0;
	@%p9 bra 	$L__BB2_18;
	ld.shared.u32 	%r34, [%r2];
	add.s32 	%r35, %r34, %r52;
	st.shared.u32 	[%r2], %r35;
$L__BB2_18:
	bar.sync 	0;
	setp.lt.u32 	%p10, %r1, 16;
	mov.b32 	%r53, 0;
	@%p10 bra 	$L__BB2_20;
	ld.shared.u32 	%r53, [%r2+-64];
$L__BB2_20:
	setp.lt.u32 	%p11, %r1, 16;
	bar.sync 	0;
	@%p11 bra 	$L__BB2_22;
	ld.shared.u32 	%r37, [%r2];
	add.s32 	%r38, %r37, %r53;
	st.shared.u32 	[%r2], %r38;
$L__BB2_22:
	bar.sync 	0;
	setp.lt.u32 	%p12, %r1, 32;
	mov.b32 	%r54, 0;
	@%p12 bra 	$L__BB2_24;
	ld.shared.u32 	%r54, [%r2+-128];
$L__BB2_24:
	setp.lt.u32 	%p13, %r1, 32;
	bar.sync 	0;
	@%p13 bra 	$L__BB2_26;
	ld.shared.u32 	%r40, [%r2];
	add.s32 	%r41, %r40, %r54;
	st.shared.u32 	[%r2], %r41;
$L__BB2_26:
	bar.sync 	0;
	setp.lt.u32 	%p14, %r1, 64;
	mov.b32 	%r55, 0;
	@%p14 bra 	$L__BB2_28;
	ld.shared.u32 	%r55, [%r2+-256];
$L__BB2_28:
	setp.lt.u32 	%p15, %r1, 64;
	bar.sync 	0;
	@%p15 bra 	$L__BB2_30;
	ld.shared.u32 	%r43, [%r2];
	add.s32 	%r44, %r43, %r55;
	st.shared.u32 	[%r2], %r44;
$L__BB2_30:
	bar.sync 	0;
	setp.lt.u32 	%p16, %r1, 128;
	mov.b32 	%r56, 0;
	@%p16 bra 	$L__BB2_32;
	ld.shared.u32 	%r56, [%r2+-512];
$L__BB2_32:
	setp.lt.u32 	%p17, %r1, 128;
	bar.sync 	0;
	@%p17 bra 	$L__BB2_34;
	ld.shared.u32 	%r46, [%r2];
	add.s32 	%r47, %r46, %r56;
	st.shared.u32 	[%r2], %r47;
$L__BB2_34:
	setp.gt.u32 	%p18, %r1, 255;
	bar.sync 	0;
	@%p18 bra 	$L__BB2_38;
	setp.eq.s32 	%p19, %r1, 0;
	mov.b32 	%r57, 0;
	@%p19 bra 	$L__BB2_37;
	ld.shared.u32 	%r57, [%r2+-4];
$L__BB2_37:
	st.global.u32 	[%rd1], %r57;
$L__BB2_38:
	ret;

}
	// .globl	_Z39calculate_tile_bucket_write_offsets_gpuPKjPji
.visible .entry _Z39calculate_tile_bucket_write_offsets_gpuPKjPji(
	.param .u64 .ptr .align 1 _Z39calculate_tile_bucket_write_offsets_gpuPKjPji_param_0,
	.param .u64 .ptr .align 1 _Z39calculate_tile_bucket_write_offsets_gpuPKjPji_param_1,
	.param .u32 _Z39calculate_tile_bucket_write_offsets_gpuPKjPji_param_2
)
{
	.reg .pred 	%p<10>;
	.reg .b32 	%r<109>;
	.reg .b64 	%rd<60>;

	ld.param.u64 	%rd15, [_Z39calculate_tile_bucket_write_offsets_gpuPKjPji_param_0];
	ld.param.u64 	%rd16, [_Z39calculate_tile_bucket_write_offsets_gpuPKjPji_param_1];
	ld.param.u32 	%r26, [_Z39calculate_tile_bucket_write_offsets_gpuPKjPji_param_2];
	cvta.to.global.u64 	%rd1, %rd15;
	cvta.to.global.u64 	%rd2, %rd16;
	mov.u32 	%r1, %ctaid.x;
	setp.lt.s32 	%p1, %r26, 1;
	@%p1 bra 	$L__BB3_13;
	and.b32  	%r2, %r26, 15;
	setp.lt.u32 	%p2, %r26, 16;
	mov.b32 	%r103, 0;
	mov.u32 	%r102, %r103;
	@%p2 bra 	$L__BB3_4;
	and.b32  	%r103, %r26, 2147483632;
	neg.s32 	%r99, %r103;
	mul.wide.u32 	%rd17, %r1, 4;
	add.s64 	%rd18, %rd17, 8192;
	add.s64 	%rd57, %rd2, %rd18;
	add.s64 	%rd56, %rd1, %rd18;
	mov.b32 	%r102, 0;
$L__BB3_3:
	.pragma "nounroll";
	st.global.u32 	[%rd57+-8192], %r102;
	ld.global.nc.u32 	%r29, [%rd56+-8192];
	add.s32 	%r30, %r29, %r102;
	st.global.u32 	[%rd57+-7168], %r30;
	ld.global.nc.u32 	%r31, [%rd56+-7168];
	add.s32 	%r32, %r31, %r30;
	st.global.u32 	[%rd57+-6144], %r32;
	ld.global.nc.u32 	%r33, [%rd56+-6144];
	add.s32 	%r34, %r33, %r32;
	st.global.u32 	[%rd57+-5120], %r34;
	ld.global.nc.u32 	%r35, [%rd56+-5120];
	add.s32 	%r36, %r35, %r34;
	st.global.u32 	[%rd57+-4096], %r36;
	ld.global.nc.u32 	%r37, [%rd56+-4096];
	add.s32 	%r38, %r37, %r36;
	st.global.u32 	[%rd57+-3072], %r38;
	ld.global.nc.u32 	%r39, [%rd56+-3072];
	add.s32 	%r40, %r39, %r38;
	st.global.u32 	[%rd57+-2048], %r40;
	ld.global.nc.u32 	%r41, [%rd56+-2048];
	add.s32 	%r42, %r41, %r40;
	st.global.u32 	[%rd57+-1024], %r42;
	ld.global.nc.u32 	%r43, [%rd56+-1024];
	add.s32 	%r44, %r43, %r42;
	st.global.u32 	[%rd57], %r44;
	ld.global.nc.u32 	%r45, [%rd56];
	add.s32 	%r46, %r45, %r44;
	st.global.u32 	[%rd57+1024], %r46;
	ld.global.nc.u32 	%r47, [%rd56+1024];
	add.s32 	%r48, %r47, %r46;
	st.global.u32 	[%rd57+2048], %r48;
	ld.global.nc.u32 	%r49, [%rd56+2048];
	add.s32 	%r50, %r49, %r48;
	st.global.u32 	[%rd57+3072], %r50;
	ld.global.nc.u32 	%r51, [%rd56+3072];
	add.s32 	%r52, %r51, %r50;
	st.global.u32 	[%rd57+4096], %r52;
	ld.global.nc.u32 	%r53, [%rd56+4096];
	add.s32 	%r54, %r53, %r52;
	st.global.u32 	[%rd57+5120], %r54;
	ld.global.nc.u32 	%r55, [%rd56+5120];
	add.s32 	%r56, %r55, %r54;
	st.global.u32 	[%rd57+6144], %r56;
	ld.global.nc.u32 	%r57, [%rd56+6144];
	add.s32 	%r58, %r57, %r56;
	st.global.u32 	[%rd57+7168], %r58;
	ld.global.nc.u32 	%r59, [%rd56+7168];
	add.s32 	%r102, %r59, %r58;
	add.s32 	%r99, %r99, 16;
	add.s64 	%rd57, %rd57, 16384;
	add.s64 	%rd56, %rd56, 16384;
	setp.ne.s32 	%p3, %r99, 0;
	@%p3 bra 	$L__BB3_3;
$L__BB3_4:
	setp.eq.s32 	%p4, %r2, 0;
	@%p4 bra 	$L__BB3_13;
	and.b32  	%r11, %r26, 7;
	setp.lt.u32 	%p5, %r2, 8;
	@%p5 bra 	$L__BB3_7;
	shl.b32 	%r60, %r103, 8;
	add.s32 	%r61, %r60, %r1;
	mul.wide.u32 	%rd19, %r61, 4;
	add.s64 	%rd20, %rd2, %rd19;
	st.global.u32 	[%rd20], %r102;
	add.s64 	%rd21, %rd1, %rd19;
	ld.global.nc.u32 	%r62, [%rd21];
	add.s32 	%r63, %r62, %r102;
	add.s32 	%r64, %r61, 256;
	mul.wide.u32 	%rd22, %r64, 4;
	add.s64 	%rd23, %rd2, %rd22;
	st.global.u32 	[%rd23], %r63;
	add.s64 	%rd24, %rd1, %rd22;
	ld.global.nc.u32 	%r65, [%rd24];
	add.s32 	%r66, %r65, %r63;
	add.s32 	%r67, %r61, 512;
	mul.wide.u32 	%rd25, %r67, 4;
	add.s64 	%rd26, %rd2, %rd25;
	st.global.u32 	[%rd26], %r66;
	add.s64 	%rd27, %rd1, %rd25;
	ld.global.nc.u32 	%r68, [%rd27];
	add.s32 	%r69, %r68, %r66;
	add.s32 	%r70, %r61, 768;
	mul.wide.u32 	%rd28, %r70, 4;
	add.s64 	%rd29, %rd2, %rd28;
	st.global.u32 	[%rd29], %r69;
	add.s64 	%rd30, %rd1, %rd28;
	ld.global.nc.u32 	%r71, [%rd30];
	add.s32 	%r72, %r71, %r69;
	add.s32 	%r73, %r61, 1024;
	mul.wide.u32 	%rd31, %r73, 4;
	add.s64 	%rd32, %rd2, %rd31;
	st.global.u32 	[%rd32], %r72;
	add.s64 	%rd33, %rd1, %rd31;
	ld.global.nc.u32 	%r74, [%rd33];
	add.s32 	%r75, %r74, %r72;
	add.s32 	%r76, %r61, 1280;
	mul.wide.u32 	%rd34, %r76, 4;
	add.s64 	%rd35, %rd2, %rd34;
	st.global.u32 	[%rd35], %r75;
	add.s64 	%rd36, %rd1, %rd34;
	ld.global.nc.u32 	%r77, [%rd36];
	add.s32 	%r78, %r77, %r75;
	add.s32 	%r79, %r61, 1536;
	mul.wide.u32 	%rd37, %r79, 4;
	add.s64 	%rd38, %rd2, %rd37;
	st.global.u32 	[%rd38], %r78;
	add.s64 	%rd39, %rd1, %rd37;
	ld.global.nc.u32 	%r80, [%rd39];
	add.s32 	%r81, %r80, %r78;
	add.s32 	%r82, %r61, 1792;
	mul.wide.u32 	%rd40, %r82, 4;
	add.s64 	%rd41, %rd2, %rd40;
	st.global.u32 	[%rd41], %r81;
	add.s64 	%rd42, %rd1, %rd40;
	ld.global.nc.u32 	%r83, [%rd42];
	add.s32 	%r102, %r83, %r81;
	add.s32 	%r103, %r103, 8;
$L__BB3_7:
	setp.eq.s32 	%p6, %r11, 0;
	@%p6 bra 	$L__BB3_13;
	and.b32  	%r16, %r26, 3;
	setp.lt.u32 	%p7, %r11, 4;
	@%p7 bra 	$L__BB3_10;
	shl.b32 	%r84, %r103, 8;
	add.s32 	%r85, %r84, %r1;
	mul.wide.u32 	%rd43, %r85, 4;
	add.s64 	%rd44, %rd2, %rd43;
	st.global.u32 	[%rd44], %r102;
	add.s64 	%rd45, %rd1, %rd43;
	ld.global.nc.u32 	%r86, [%rd45];
	add.s32 	%r87, %r86, %r102;
	add.s32 	%r88, %r85, 256;
	mul.wide.u32 	%rd46, %r88, 4;
	add.s64 	%rd47, %rd2, %rd46;
	st.global.u32 	[%rd47], %r87;
	add.s64 	%rd48, %rd1, %rd46;
	ld.global.nc.u32 	%r89, [%rd48];
	add.s32 	%r90, %r89, %r87;
	add.s32 	%r91, %r85, 512;
	mul.wide.u32 	%rd49, %r91, 4;
	add.s64 	%rd50, %rd2, %rd49;
	st.global.u32 	[%rd50], %r90;
	add.s64 	%rd51, %rd1, %rd49;
	ld.global.nc.u32 	%r92, [%rd51];
	add.s32 	%r93, %r92, %r90;
	add.s32 	%r94, %r85, 768;
	mul.wide.u32 	%rd52, %r94, 4;
	add.s64 	%rd53, %rd2, %rd52;
	st.global.u32 	[%rd53], %r93;
	add.s64 	%rd54, %rd1, %rd52;
	ld.global.nc.u32 	%r95, [%rd54];
	add.s32 	%r102, %r95, %r93;
	add.s32 	%r103, %r103, 4;
$L__BB3_10:
	setp.eq.s32 	%p8, %r16, 0;
	@%p8 bra 	$L__BB3_13;
	shl.b32 	%r96, %r103, 8;
	add.s32 	%r97, %r1, %r96;
	mul.wide.u32 	%rd55, %r97, 4;
	add.s64 	%rd59, %rd1, %rd55;
	add.s64 	%rd58, %rd2, %rd55;
	neg.s32 	%r107, %r16;
$L__BB3_12:
	.pragma "nounroll";
	st.global.u32 	[%rd58], %r102;
	ld.global.nc.u32 	%r98, [%rd59];
	add.s32 	%r102, %r98, %r102;
	add.s64 	%rd59, %rd59, 1024;
	add.s64 	%rd58, %rd58, 1024;
	add.s32 	%r107, %r107, 1;
	setp.ne.s32 	%p9, %r107, 0;
	@%p9 bra 	$L__BB3_12;
$L__BB3_13:
	ret;

}
	// .globl	_Z23rdx_scat_k_stable_tiledPKyiiPKjS2_Pyi
.visible .entry _Z23rdx_scat_k_stable_tiledPKyiiPKjS2_Pyi(
	.param .u64 .ptr .align 1 _Z23rdx_scat_k_stable_tiledPKyiiPKjS2_Pyi_param_0,
	.param .u32 _Z23rdx_scat_k_stable_tiledPKyiiPKjS2_Pyi_param_1,
	.param .u32 _Z23rdx_scat_k_stable_tiledPKyiiPKjS2_Pyi_param_2,
	.param .u64 .ptr .align 1 _Z23rdx_scat_k_stable_tiledPKyiiPKjS2_Pyi_param_3,
	.param .u64 .ptr .align 1 _Z23rdx_scat_k_stable_tiledPKyiiPKjS2_Pyi_param_4,
	.param .u64 .ptr .align 1 _Z23rdx_scat_k_stable_tiledPKyiiPKjS2_Pyi_param_5,
	.param .u32 _Z23rdx_scat_k_stable_tiledPKyiiPKjS2_Pyi_param_6
)
{
	.reg .pred 	%p<28>;
	.reg .b32 	%r<125>;
	.reg .b64 	%rd<20>;

	ld.param.u64 	%rd2, [_Z23rdx_scat_k_stable_tiledPKyiiPKjS2_Pyi_param_0];
	ld.param.u32 	%r37, [_Z23rdx_scat_k_stable_tiledPKyiiPKjS2_Pyi_param_1];
	ld.param.u32 	%r35, [_Z23rdx_scat_k_stable_tiledPKyiiPKjS2_Pyi_param_2];
	ld.param.u64 	%rd3, [_Z23rdx_scat_k_stable_tiledPKyiiPKjS2_Pyi_param_3];
	ld.param.u64 	%rd4, [_Z23rdx_scat_k_stable_tiledPKyiiPKjS2_Pyi_param_4];
	ld.param.u64 	%rd5, [_Z23rdx_scat_k_stable_tiledPKyiiPKjS2_Pyi_param_5];
	ld.param.u32 	%r36, [_Z23rdx_scat_k_stable_tiledPKyiiPKjS2_Pyi_param_6];
	shl.b32 	%r38, %r36, 3;
	mov.u32 	%r39, s_mem_extern;
	add.s32 	%r1, %r39, %r38;
	mov.u32 	%r2, %ctaid.x;
	mul.lo.s32 	%r3, %r36, %r2;
	mov.u32 	%r4, %tid.x;
	mov.u32 	%r40, %nctaid.x;
	add.s32 	%r41, %r40, -1;
	setp.eq.s32 	%p1, %r2, %r41;
	sub.s32 	%r42, %r37, %r3;
	max.s32 	%r43, %r42, 0;
	selp.b32 	%r5, %r43, %r36, %p1;
	setp.ge.s32 	%p2, %r4, %r5;
	shl.b32 	%r44, %r4, 3;
	add.s32 	%r6, %r39, %r44;
	shl.b32 	%r45, %r4, 2;
	add.s32 	%r7, %r1, %r45;
	@%p2 bra 	$L__BB4_2;
	cvta.to.global.u64 	%rd6, %rd2;
	add.s32 	%r46, %r3, %r4;
	mul.wide.s32 	%rd7, %r46, 8;
	add.s64 	%rd8, %rd6, %rd7;
	ld.global.nc.u64 	%rd9, [%rd8];
	st.shared.u64 	[%r6], %rd9;
	shr.u64 	%rd10, %rd9, %r35;
	cvt.u32.u64 	%r47, %rd10;
	and.b32  	%r48, %r47, 255;
	st.shared.u32 	[%r7], %r48;
$L__BB4_2:
	setp.ge.s32 	%p3, %r4, %r5;
	bar.sync 	0;
	@%p3 bra 	$L__BB4_16;
	ld.shared.u32 	%r8, [%r7];
	ld.shared.u64 	%rd1, [%r6];
	setp.eq.s32 	%p4, %r4, 0;
	mov.b32 	%r124, 0;
	@%p4 bra 	$L__BB4_15;
	and.b32  	%r9, %r4, 7;
	setp.lt.u32 	%p5, %r4, 8;
	mov.b32 	%r119, 0;
	mov.u32 	%r124, %r119;
	@%p5 bra 	$L__BB4_7;
	and.b32  	%r119, %r4, 1016;
	neg.s32 	%r113, %r119;
	add.s32 	%r55, %r38, %r39;
	add.s32 	%r112, %r55, 16;
	mov.b32 	%r124, 0;
$L__BB4_6:
	.pragma "nounroll";
	ld.shared.v2.u32 	{%r56, %r57}, [%r112+-16];
	setp.eq.s32 	%p6, %r56, %r8;
	selp.u32 	%r58, 1, 0, %p6;
	add.s32 	%r59, %r124, %r58;
	setp.eq.s32 	%p7, %r57, %r8;
	selp.u32 	%r60, 1, 0, %p7;
	add.s32 	%r61, %r59, %r60;
	ld.shared.v2.u32 	{%r62, %r63}, [%r112+-8];
	setp.eq.s32 	%p8, %r62, %r8;
	selp.u32 	%r64, 1, 0, %p8;
	add.s32 	%r65, %r61, %r64;
	setp.eq.s32 	%p9, %r63, %r8;
	selp.u32 	%r66, 1, 0, %p9;
	add.s32 	%r67, %r65, %r66;
	ld.shared.v2.u32 	{%r68, %r69}, [%r112];
	setp.eq.s32 	%p10, %r68, %r8;
	selp.u32 	%r70, 1, 0, %p10;
	add.s32 	%r71, %r67, %r70;
	setp.eq.s32 	%p11, %r69, %r8;
	selp.u32 	%r72, 1, 0, %p11;
	add.s32 	%r73, %r71, %r72;
	ld.shared.v2.u32 	{%r74, %r75}, [%r112+8];
	setp.eq.s32 	%p12, %r74, %r8;
	selp.u32 	%r76, 1, 0, %p12;
	add.s32 	%r77, %r73, %r76;
	setp.eq.s32 	%p13, %r75, %r8;
	selp.u32 	%r78, 1, 0, %p13;
	add.s32 	%r124, %r77, %r78;
	add.s32 	%r113, %r113, 8;
	add.s32 	%r112, %r112, 32;
	setp.ne.s32 	%p14, %r113, 0;
	@%p14 bra 	$L__BB4_6;
$L__BB4_7:
	setp.eq.s32 	%p15, %r9, 0;
	@%p15 bra 	$L__BB4_15;
	and.b32  	%r22, %r4, 3;
	setp.lt.u32 	%p16, %r9, 4;
	@%p16 bra 	$L__BB4_10;
	shl.b32 	%r80, %r119, 2;
	add.s32 	%r81, %r1, %r80;
	ld.shared.u32 	%r82, [%r81];
	setp.eq.s32 	%p17, %r82, %r8;
	selp.u32 	%r83, 1, 0, %p17;
	add.s32 	%r84, %r124, %r83;
	ld.shared.u32 	%r85, [%r81+4];
	setp.eq.s32 	%p18, %r85, %r8;
	selp.u32 	%r86, 1, 0, %p18;
	add.s32 	%r87, %r84, %r86;
	ld.shared.u32 	%r88, [%r81+8];
	setp.eq.s32 	%p19, %r88, %r8;
	selp.u32 	%r89, 1, 0, %p19;
	add.s32 	%r90, %r87, %r89;
	ld.shared.u32 	%r91, [%r81+12];
	setp.eq.s32 	%p20, %r91, %r8;
	selp.u32 	%r92, 1, 0, %p20;
	add.s32 	%r124, %r90, %r92;
	add.s32 	%r119, %r119, 4;
$L__BB4_10:
	setp.eq.s32 	%p21, %r22, 0;
	@%p21 bra 	$L__BB4_15;
	setp.eq.s32 	%p22, %r22, 1;
	@%p22 bra 	$L__BB4_13;
	shl.b32 	%r94, %r119, 2;
	add.s32 	%r95, %r1, %r94;
	ld.shared.u32 	%r96, [%r95];
	setp.eq.s32 	%p23, %r96, %r8;
	selp.u32 	%r97, 1, 0, %p23;
	add.s32 	%r98, %r124, %r97;
	ld.shared.u32 	%r99, [%r95+4];
	setp.eq.s32 	%p24, %r99, %r8;
	selp.u32 	%r100, 1, 0, %p24;
	add.s32 	%r124, %r98, %r100;
	add.s32 	%r119, %r119, 2;
$L__BB4_13:
	and.b32  	%r101, %r4, 1;
	setp.eq.b32 	%p25, %r101, 1;
	not.pred 	%p26, %p25;
	@%p26 bra 	$L__BB4_15;
	shl.b32 	%r102, %r119, 2;
	add.s32 	%r103, %r1, %r102;
	ld.shared.u32 	%r104, [%r103];
	setp.eq.s32 	%p27, %r104, %r8;
	selp.u32 	%r105, 1, 0, %p27;
	add.s32 	%r124, %r124, %r105;
$L__BB4_15:
	shl.b32 	%r106, %r2, 8;
	add.s32 	%r107, %r106, %r8;
	cvta.to.global.u64 	%rd11, %rd4;
	mul.wide.u32 	%rd12, %r107, 4;
	add.s64 	%rd13, %rd11, %rd12;
	ld.global.nc.u32 	%r108, [%rd13];
	cvta.to.global.u64 	%rd14, %rd3;
	mul.wide.u32 	%rd15, %r8, 4;
	add.s64 	%rd16, %rd14, %rd15;
	ld.global.nc.u32 	%r109, [%rd16];
	add.s32 	%r110, %r108, %r124;
	add.s32 	%r111, %r110, %r109;
	cvta.to.global.u64 	%rd17, %rd5;
	mul.wide.u32 	%rd18, %r111, 8;
	add.s64 	%rd19, %rd17, %rd18;
	st.global.u64 	[%rd19], %rd1;
$L__BB4_16:
	ret;

}


// ===== COMPILED SASS (sm_100) =====

	.target	sm_100

	.elftype	@"ET_EXEC"


//--------------------- .note.nv.tkinfo           --------------------------
	.section	.note.nv.tkinfo,"",@"SHT_NOTE"
	.sectionflags	@"SHF_NOTE_NV_TKINFO"
	.tkinfo
        /*0018*/ 	.word	0x00000002
        /*0030*/ 	.string	""
        /*0030*/ 	.string	"ptxas"
        /*0030*/ 	.string	"Cuda compilation tools, release 13.0, V13.0.88"
        /*0030*/ 	.string	"Build cuda_13.0.r13.0/compiler.36424714_0"
        /*0030*/ 	.string	"-arch sm_100 -m 64 "



//--------------------- .note.nv.cuinfo           --------------------------
	.section	.note.nv.cuinfo,"",@"SHT_NOTE"
	.sectionflags	@"SHF_NOTE_NV_CUINFO"
        /*0018*/ 	.short	0x0002
        /*001a*/ 	.short	0x0064
        /*001c*/ 	.short	0x0082
	.zero		2


//--------------------- .nv.info                  --------------------------
	.section	.nv.info,"",@"SHT_CUDA_INFO"
	.align	4


	//----- nvinfo : EIATTR_REGCOUNT
	.align		4
        /*0000*/ 	.byte	0x04, 0x2f
        /*0002*/ 	.short	(.L_1 - .L_0)
	.align		4
.L_0:
        /*0004*/ 	.word	index@(_Z22rdx_block_hist_k_tiledPKyiiPji)
        /*0008*/ 	.word	0x0000001a


	//----- nvinfo : EIATTR_FRAME_SIZE
	.align		4
.L_1:
        /*000c*/ 	.byte	0x04, 0x11
        /*000e*/ 	.short	(.L_3 - .L_2)
	.align		4
.L_2:
        /*0010*/ 	.word	index@(_Z22rdx_block_hist_k_tiledPKyiiPji)
        /*0014*/ 	.word	0x00000000


	//----- nvinfo : EIATTR_REGCOUNT
	.align		4
.L_3:
        /*0018*/ 	.byte	0x04, 0x2f
        /*001a*/ 	.short	(.L_5 - .L_4)
	.align		4
.L_4:
        /*001c*/ 	.word	index@(_Z36aggregate_block_hists_to_global_histPKjPji)
        /*0020*/ 	.word	0x00000019


	//----- nvinfo : EIATTR_FRAME_SIZE
	.align		4
.L_5:
        /*0024*/ 	.byte	0x04, 0x11
        /*0026*/ 	.short	(.L_7 - .L_6)
	.align		4
.L_6:
        /*0028*/ 	.word	index@(_Z36aggregate_block_hists_to_global_histPKjPji)
        /*002c*/ 	.word	0x00000000


	//----- nvinfo : EIATTR_REGCOUNT
	.align		4
.L_7:
        /*0030*/ 	.byte	0x04, 0x2f
        /*0032*/ 	.short	(.L_9 - .L_8)
	.align		4
.L_8:
        /*0034*/ 	.word	index@(_Z23exclusive_scan_rdx_bktsPjS_)
        /*0038*/ 	.word	0x0000000c


	//----- nvinfo : EIATTR_FRAME_SIZE
	.align		4
.L_9:
        /*003c*/ 	.byte	0x04, 0x11
        /*003e*/ 	.short	(.L_11 - .L_10)
	.align		4
.L_10:
        /*0040*/ 	.word	index@(_Z23exclusive_scan_rdx_bktsPjS_)
        /*0044*/ 	.word	0x00000000


	//----- nvinfo : EIATTR_REGCOUNT
	.align		4
.L_11:
        /*0048*/ 	.byte	0x04, 0x2f
        /*004a*/ 	.short	(.L_13 - .L_12)
	.align		4
.L_12:
        /*004c*/ 	.word	index@(_Z39calculate_tile_bucket_write_offsets_gpuPKjPji)
        /*0050*/ 	.word	0x00000020


	//----- nvinfo : EIATTR_FRAME_SIZE
	.align		4
.L_13:
        /*0054*/ 	.byte	0x04, 0x11
        /*0056*/ 	.short	(.L_15 - .L_14)
	.align		4
.L_14:
        /*0058*/ 	.word	index@(_Z39calculate_tile_bucket_write_offsets_gpuPKjPji)
        /*005c*/ 	.word	0x00000000


	//----- nvinfo : EIATTR_REGCOUNT
	.align		4
.L_15:
        /*0060*/ 	.byte	0x04, 0x2f
        /*0062*/ 	.short	(.L_17 - .L_16)
	.align		4
.L_16:
        /*0064*/ 	.word	index@(_Z23rdx_scat_k_stable_tiledPKyiiPKjS2_Pyi)
        /*0068*/ 	.word	0x00000014


	//----- nvinfo : EIATTR_FRAME_SIZE
	.align		4
.L_17:
        /*006c*/ 	.byte	0x04, 0x11
        /*006e*/ 	.short	(.L_19 - .L_18)
	.align		4
.L_18:
        /*0070*/ 	.word	index@(_Z23rdx_scat_k_stable_tiledPKyiiPKjS2_Pyi)
        /*0074*/ 	.word	0x00000000


	//----- nvinfo : EIATTR_MIN_STACK_SIZE
	.align		4
.L_19:
        /*0078*/ 	.byte	0x04, 0x12
        /*007a*/ 	.short	(.L_21 - .L_20)
	.align		4
.L_20:
        /*007c*/ 	.word	index@(_Z23rdx_scat_k_stable_tiledPKyiiPKjS2_Pyi)
        /*0080*/ 	.word	0x00000000


	//----- nvinfo : EIATTR_MIN_STACK_SIZE
	.align		4
.L_21:
        /*0084*/ 	.byte	0x04, 0x12
        /*0086*/ 	.short	(.L_23 - .L_22)
	.align		4
.L_22:
        /*0088*/ 	.word	index@(_Z39calculate_tile_bucket_write_offsets_gpuPKjPji)
        /*008c*/ 	.word	0x00000000


	//----- nvinfo : EIATTR_MIN_STACK_SIZE
	.align		4
.L_23:
        /*0090*/ 	.byte	0x04, 0x12
        /*0092*/ 	.short	(.L_25 - .L_24)
	.align		4
.L_24:
        /*0094*/ 	.word	index@(_Z23exclusive_scan_rdx_bktsPjS_)
        /*0098*/ 	.word	0x00000000


	//----- nvinfo : EIATTR_MIN_STACK_SIZE
	.align		4
.L_25:
        /*009c*/ 	.byte	0x04, 0x12
        /*009e*/ 	.short	(.L_27 - .L_26)
	.align		4
.L_26:
        /*00a0*/ 	.word	index@(_Z36aggregate_block_hists_to_global_histPKjPji)
        /*00a4*/ 	.word	0x00000000


	//----- nvinfo : EIATTR_MIN_STACK_SIZE
	.align		4
.L_27:
        /*00a8*/ 	.byte	0x04, 0x12
        /*00aa*/ 	.short	(.L_29 - .L_28)
	.align		4
.L_28:
        /*00ac*/ 	.word	index@(_Z22rdx_block_hist_k_tiledPKyiiPji)
        /*00b0*/ 	.word	0x00000000
.L_29:


//--------------------- .nv.compat                --------------------------
	.section	.nv.compat,"",@"SHT_CUDA_COMPAT_INFO"
	.align	4
        /*0000*/ 	.byte	0x02, 0x09, 0x00, 0x00, 0x02, 0x02, 0x01, 0x00, 0x02, 0x05, 0x05, 0x00, 0x03, 0x07, 0x01, 0x01
        /*0010*/ 	.byte	0x02, 0x03, 0x00, 0x00, 0x02, 0x06, 0x01, 0x00, 0x04, 0x0b, 0x08, 0x00, 0x09, 0x00, 0x00, 0x00
        /*0020*/ 	.byte	0x00, 0x00, 0x00, 0x00


//--------------------- .nv.info._Z23rdx_scat_k_stable_tiledPKyiiPKjS2_Pyi --------------------------
	.section	.nv.info._Z23rdx_scat_k_stable_tiledPKyiiPKjS2_Pyi,"",@"SHT_CUDA_INFO"
	.sectionflags	@""
	.align	4


	//----- nvinfo : EIATTR_CUDA_API_VERSION
	.align		4
        /*0000*/ 	.byte	0x04, 0x37
        /*0002*/ 	.short	(.L_31 - .L_30)
.L_30:
        /*0004*/ 	.word	0x00000082


	//----- nvinfo : EIATTR_KPARAM_INFO
	.align		4
.L_31:
        /*0008*/ 	.byte	0x04, 0x17
        /*000a*/ 	.short	(.L_33 - .L_32)
.L_32:
        /*000c*/ 	.word	0x00000000
        /*0010*/ 	.short	0x0006
        /*0012*/ 	.short	0x0028
        /*0014*/ 	.byte	0x00, 0xf0, 0x11, 0x00


	//----- nvinfo : EIATTR_KPARAM_INFO
	.align		4
.L_33:
        /*0018*/ 	.byte	0x04, 0x17
        /*001a*/ 	.short	(.L_35 - .L_34)
.L_34:
        /*001c*/ 	.word	0x00000000
        /*0020*/ 	.short	0x0005
        /*0022*/ 	.short	0x0020
        /*0024*/ 	.byte	0x00, 0xf5, 0x21, 0x00


	//----- nvinfo : EIATTR_KPARAM_INFO
	.align		4
.L_35:
        /*0028*/ 	.byte	0x04, 0x17
        /*002a*/ 	.short	(.L_37 - .L_36)
.L_36:
        /*002c*/ 	.word	0x00000000
        /*0030*/ 	.short	0x0004
        /*0032*/ 	.short	0x0018
        /*0034*/ 	.byte	0x00, 0xf5, 0x21, 0x00


	//----- nvinfo : EIATTR_KPARAM_INFO
	.align		4
.L_37:
        /*0038*/ 	.byte	0x04, 0x17
        /*003a*/ 	.short	(.L_39 - .L_38)
.L_38:
        /*003c*/ 	.word	0x00000000
        /*0040*/ 	.short	0x0003
        /*0042*/ 	.short	0x0010
        /*0044*/ 	.byte	0x00, 0xf5, 0x21, 0x00


	//----- nvinfo : EIATTR_KPARAM_INFO
	.align		4
.L_39:
        /*0048*/ 	.byte	0x04, 0x17
        /*004a*/ 	.short	(.L_41 - .L_40)
.L_40:
        /*004c*/ 	.word	0x00000000
        /*0050*/ 	.short	0x0002
        /*0052*/ 	.short	0x000c
        /*0054*/ 	.byte	0x00, 0xf0, 0x11, 0x00


	//----- nvinfo : EIATTR_KPARAM_INFO
	.align		4
.L_41:
        /*0058*/ 	.byte	0x04, 0x17
        /*005a*/ 	.short	(.L_43 - .L_42)
.L_42:
        /*005c*/ 	.word	0x00000000
        /*0060*/ 	.short	0x0001
        /*0062*/ 	.short	0x0008
        /*0064*/ 	.byte	0x00, 0xf0, 0x11, 0x00


	//----- nvinfo : EIATTR_KPARAM_INFO
	.align		4
.L_43:
        /*0068*/ 	.byte	0x04, 0x17
        /*006a*/ 	.short	(.L_45 - .L_44)
.L_44:
        /*006c*/ 	.word	0x00000000
        /*0070*/ 	.short	0x0000
        /*0072*/ 	.short	0x0000
        /*0074*/ 	.byte	0x00, 0xf5, 0x21, 0x00


	//----- nvinfo : EIATTR_SPARSE_MMA_MASK
	.align		4
.L_45:
        /*0078*/ 	.byte	0x03, 0x50
        /*007a*/ 	.short	0x0000


	//----- nvinfo : EIATTR_MAXREG_COUNT
	.align		4
        /*007c*/ 	.byte	0x03, 0x1b
        /*007e*/ 	.short	0x00ff


	//----- nvinfo : EIATTR_NUM_BARRIERS
	.align		4
        /*0080*/ 	.byte	0x02, 0x4c
        /*0082*/ 	.byte	0x01
	.zero		1


	//----- nvinfo : EIATTR_MERCURY_ISA_VERSION
	.align		4
        /*0084*/ 	.byte	0x03, 0x5f
        /*0086*/ 	.short	0x0101


	//----- nvinfo : EIATTR_VRC_CTA_INIT_COUNT
	.align		4
        /*0088*/ 	.byte	0x02, 0x4a
	.zero		1
	.zero		1


	//----- nvinfo : EIATTR_EXIT_INSTR_OFFSETS
	.align		4
        /*008c*/ 	.byte	0x04, 0x1c
        /*008e*/ 	.short	(.L_47 - .L_46)


	//   ....[0]....
.L_46:
        /*0090*/ 	.word	0x000001e0


	//   ....[1]....
        /*0094*/ 	.word	0x000008b0


	//----- nvinfo : EIATTR_CRS_STACK_SIZE
	.align		4
.L_47:
        /*0098*/ 	.byte	0x04, 0x1e
        /*009a*/ 	.short	(.L_49 - .L_48)
.L_48:
        /*009c*/ 	.word	0x00000000


	//----- nvinfo : EIATTR_CBANK_PARAM_SIZE
	.align		4
.L_49:
        /*00a0*/ 	.byte	0x03, 0x19
        /*00a2*/ 	.short	0x002c


	//----- nvinfo : EIATTR_PARAM_CBANK
	.align		4
        /*00a4*/ 	.byte	0x04, 0x0a
        /*00a6*/ 	.short	(.L_51 - .L_50)
	.align		4
.L_50:
        /*00a8*/ 	.word	index@(.nv.constant0._Z23rdx_scat_k_stable_tiledPKyiiPKjS2_Pyi)
        /*00ac*/ 	.short	0x0380
        /*00ae*/ 	.short	0x002c


	//----- nvinfo : EIATTR_SW_WAR
	.align		4
.L_51:
        /*00b0*/ 	.byte	0x04, 0x36
        /*00b2*/ 	.short	(.L_53 - .L_52)
.L_52:
        /*00b4*/ 	.word	0x00000008
.L_53:


//--------------------- .nv.info._Z39calculate_tile_bucket_write_offsets_gpuPKjPji --------------------------
	.section	.nv.info._Z39calculate_tile_bucket_write_offsets_gpuPKjPji,"",@"SHT_CUDA_INFO"
	.sectionflags	@""
	.align	4


	//----- nvinfo : EIATTR_CUDA_API_VERSION
	.align		4
        /*0000*/ 	.byte	0x04, 0x37
        /*0002*/ 	.short	(.L_55 - .L_54)
.L_54:
        /*0004*/ 	.word	0x00000082


	//----- nvinfo : EIATTR_KPARAM_INFO
	.align		4
.L_55:
        /*0008*/ 	.byte	0x04, 0x17
        /*000a*/ 	.short	(.L_57 - .L_56)
.L_56:
        /*000c*/ 	.word	0x00000000
        /*0010*/ 	.short	0x0002
        /*0012*/ 	.short	0x0010
        /*0014*/ 	.byte	0x00, 0xf0, 0x11, 0x00


	//----- nvinfo : EIATTR_KPARAM_INFO
	.align		4
.L_57:
        /*0018*/ 	.byte	0x04, 0x17
        /*001a*/ 	.short	(.L_59 - .L_58)
.L_58:
        /*001c*/ 	.word	0x00000000
        /*0020*/ 	.short	0x0001
        /*0022*/ 	.short	0x0008
        /*0024*/ 	.byte	0x00, 0xf5, 0x21, 0x00


	//----- nvinfo : EIATTR_KPARAM_INFO
	.align		4
.L_59:
        /*0028*/ 	.byte	0x04, 0x17
        /*002a*/ 	.short	(.L_61 - .L_60)
.L_60:
        /*002c*/ 	.word	0x00000000
        /*0030*/ 	.short	0x0000
        /*0032*/ 	.short	0x0000
        /*0034*/ 	.byte	0x00, 0xf5, 0x21, 0x00


	//----- nvinfo : EIATTR_SPARSE_MMA_MASK
	.align		4
.L_61:
        /*0038*/ 	.byte	0x03, 0x50
        /*003a*/ 	.short	0x0000


	//----- nvinfo : EIATTR_MAXREG_COUNT
	.align		4
        /*003c*/ 	.byte	0x03, 0x1b
        /*003e*/ 	.short	0x00ff


	//----- nvinfo : EIATTR_MERCURY_ISA_VERSION
	.align		4
        /*0040*/ 	.byte	0x03, 0x5f
        /*0042*/ 	.short	0x0101


	//----- nvinfo : EIATTR_VRC_CTA_INIT_COUNT
	.align		4
        /*0044*/ 	.byte	0x02, 0x4a
	.zero		1
	.zero		1


	//----- nvinfo : EIATTR_EXIT_INSTR_OFFSETS
	.align		4
        /*0048*/ 	.byte	0x04, 0x1c
        /*004a*/ 	.short	(.L_63 - .L_62)


	//   ....[0]....
.L_62:
        /*004c*/ 	.word	0x00000030


	//   ....[1]....
        /*0050*/ 	.word	0x00000540


	//   ....[2]....
        /*0054*/ 	.word	0x000008c0


	//   ....[3]....
        /*0058*/ 	.word	0x00000ac0


	//   ....[4]....
        /*005c*/ 	.word	0x00000c40


	//----- nvinfo : EIATTR_CBANK_PARAM_SIZE
	.align		4
.L_63:
        /*0060*/ 	.byte	0x03, 0x19
        /*0062*/ 	.short	0x0014


	//----- nvinfo : EIATTR_PARAM_CBANK
	.align		4
        /*0064*/ 	.byte	0x04, 0x0a
        /*0066*/ 	.short	(.L_65 - .L_64)
	.align		4
.L_64:
        /*0068*/ 	.word	index@(.nv.constant0._Z39calculate_tile_bucket_write_offsets_gpuPKjPji)
        /*006c*/ 	.short	0x0380
        /*006e*/ 	.short	0x0014


	//----- nvinfo : EIATTR_SW_WAR
	.align		4
.L_65:
        /*0070*/ 	.byte	0x04, 0x36
        /*0072*/ 	.short	(.L_67 - .L_66)
.L_66:
        /*0074*/ 	.word	0x00000008
.L_67:


//--------------------- .nv.info._Z23exclusive_scan_rdx_bktsPjS_ --------------------------
	.section	.nv.info._Z23exclusive_scan_rdx_bktsPjS_,"",@"SHT_CUDA_INFO"
	.sectionflags	@""
	.align	4


	//----- nvinfo : EIATTR_CUDA_API_VERSION
	.align		4
        /*0000*/ 	.byte	0x04, 0x37
        /*0002*/ 	.short	(.L_69 - .L_68)
.L_68:
        /*0004*/ 	.word	0x00000082


	//----- nvinfo : EIATTR_KPARAM_INFO
	.align		4
.L_69:
        /*0008*/ 	.byte	0x04, 0x17
        /*000a*/ 	.short	(.L_71 - .L_70)
.L_70:
        /*000c*/ 	.word	0x00000000
        /*0010*/ 	.short	0x0001
        /*0012*/ 	.short	0x0008
        /*0014*/ 	.byte	0x00, 0xf5, 0x21, 0x00


	//----- nvinfo : EIATTR_KPARAM_INFO
	.align		4
.L_71:
        /*0018*/ 	.byte	0x04, 0x17
        /*001a*/ 	.short	(.L_73 - .L_72)
.L_72:
        /*001c*/ 	.word	0x00000000
        /*0020*/ 	.short	0x0000
        /*0022*/ 	.short	0x0000
        /*0024*/ 	.byte	0x00, 0xf5, 0x21, 0x00


	//----- nvinfo : EIATTR_SPARSE_MMA_MASK
	.align		4
.L_73:
        /*0028*/ 	.byte	0x03, 0x50
        /*002a*/ 	.short	0x0000


	//----- nvinfo : EIATTR_MAXREG_COUNT
	.align		4
        /*002c*/ 	.byte	0x03, 0x1b
        /*002e*/ 	.short	0x00ff


	//----- nvinfo : EIATTR_NUM_BARRIERS
	.align		4
        /*0030*/ 	.byte	0x02, 0x4c
        /*0032*/ 	.byte	0x01
	.zero		1


	//----- nvinfo : EIATTR_MERCURY_ISA_VERSION
	.align		4
        /*0034*/ 	.byte	0x03, 0x5f
        /*0036*/ 	.short	0x0101


	//----- nvinfo : EIATTR_VRC_CTA_INIT_COUNT
	.align		4
        /*0038*/ 	.byte	0x02, 0x4a
	.zero		1
	.zero		1


	//----- nvinfo : EIATTR_EXIT_INSTR_OFFSETS
	.align		4
        /*003c*/ 	.byte	0x04, 0x1c
        /*003e*/ 	.short	(.L_75 - .L_74)


	//   ....[0]....
.L_74:
        /*0040*/ 	.word	0x000004d0


	//   ....[1]....
        /*0044*/ 	.word	0x00000510


	//----- nvinfo : EIATTR_CBANK_PARAM_SIZE
	.align		4
.L_75:
        /*0048*/ 	.byte	0x03, 0x19
        /*004a*/ 	.short	0x0010


	//----- nvinfo : EIATTR_PARAM_CBANK
	.align		4
        /*004c*/ 	.byte	0x04, 0x0a
        /*004e*/ 	.short	(.L_77 - .L_76)
	.align		4
.L_76:
        /*0050*/ 	.word	index@(.nv.constant0._Z23exclusive_scan_rdx_bktsPjS_)
        /*0054*/ 	.short	0x0380
        /*0056*/ 	.short	0x0010


	//----- nvinfo : EIATTR_SW_WAR
	.align		4
.L_77:
        /*0058*/ 	.byte	0x04, 0x36
        /*005a*/ 	.short	(.L_79 - .L_78)
.L_78:
        /*005c*/ 	.word	0x00000008
.L_79:


//--------------------- .nv.info._Z36aggregate_block_hists_to_global_histPKjPji --------------------------
	.section	.nv.info._Z36aggregate_block_hists_to_global_histPKjPji,"",@"SHT_CUDA_INFO"
	.sectionflags	@""
	.align	4


	//----- nvinfo : EIATTR_CUDA_API_VERSION
	.align		4
        /*0000*/ 	.byte	0x04, 0x37
        /*0002*/ 	.short	(.L_81 - .L_80)
.L_80:
        /*0004*/ 	.word	0x00000082


	//----- nvinfo : EIATTR_KPARAM_INFO
	.align		4
.L_81:
        /*0008*/ 	.byte	0x04, 0x17
        /*000a*/ 	.short	(.L_83 - .L_82)
.L_82:
        /*000c*/ 	.word	0x00000000
        /*0010*/ 	.short	0x0002
        /*0012*/ 	.short	0x0010
        /*0014*/ 	.byte	0x00, 0xf0, 0x11, 0x00


	//----- nvinfo : EIATTR_KPARAM_INFO
	.align		4
.L_83:
        /*0018*/ 	.byte	0x04, 0x17
        /*001a*/ 	.short	(.L_85 - .L_84)
.L_84:
        /*001c*/ 	.word	0x00000000
        /*0020*/ 	.short	0x0001
        /*0022*/ 	.short	0x0008
        /*0024*/ 	.byte	0x00, 0xf5, 0x21, 0x00


	//----- nvinfo : EIATTR_KPARAM_INFO
	.align		4
.L_85:
        /*0028*/ 	.byte	0x04, 0x17
        /*002a*/ 	.short	(.L_87 - .L_86)
.L_86:
        /*002c*/ 	.word	0x00000000
        /*0030*/ 	.short	0x0000
        /*0032*/ 	.short	0x0000
        /*0034*/ 	.byte	0x00, 0xf5, 0x21, 0x00


	//----- nvinfo : EIATTR_SPARSE_MMA_MASK
	.align		4
.L_87:
        /*0038*/ 	.byte	0x03, 0x50
        /*003a*/ 	.short	0x0000


	//----- nvinfo : EIATTR_MAXREG_COUNT
	.align		4
        /*003c*/ 	.byte	0x03, 0x1b
        /*003e*/ 	.short	0x00ff


	//----- nvinfo : EIATTR_MERCURY_ISA_VERSION
	.align		4
        /*0040*/ 	.byte	0x03, 0x5f
        /*0042*/ 	.short	0x0101


	//----- nvinfo : EIATTR_VRC_CTA_INIT_COUNT
	.align		4
        /*0044*/ 	.byte	0x02, 0x4a
	.zero		1
	.zero		1


	//----- nvinfo : EIATTR_EXIT_INSTR_OFFSETS
	.align		4
        /*0048*/ 	.byte	0x04, 0x1c
        /*004a*/ 	.short	(.L_89 - .L_88)


	//   ....[0]....
.L_88:
        /*004c*/ 	.word	0x00000060


	//   ....[1]....
        /*0050*/ 	.word	0x000006a0


	//----- nvinfo : EIATTR_CBANK_PARAM_SIZE
	.align		4
.L_89:
        /*0054*/ 	.byte	0x03, 0x19
        /*0056*/ 	.short	0x0014


	//----- nvinfo : EIATTR_PARAM_CBANK
	.align		4
        /*0058*/ 	.byte	0x04, 0x0a
        /*005a*/ 	.short	(.L_91 - .L_90)
	.align		4
.L_90:
        /*005c*/ 	.word	index@(.nv.constant0._Z36aggregate_block_hists_to_global_histPKjPji)
        /*0060*/ 	.short	0x0380
        /*0062*/ 	.short	0x0014


	//----- nvinfo : EIATTR_SW_WAR
	.align		4
.L_91:
        /*0064*/ 	.byte	0x04, 0x36
        /*0066*/ 	.short	(.L_93 - .L_92)
.L_92:
        /*0068*/ 	.word	0x00000008
.L_93:


//--------------------- .nv.info._Z22rdx_block_hist_k_tiledPKyiiPji --------------------------
	.section	.nv.info._Z22rdx_block_hist_k_tiledPKyiiPji,"",@"SHT_CUDA_INFO"
	.sectionflags	@""
	.align	4


	//----- nvinfo : EIATTR_CUDA_API_VERSION
	.align		4
        /*0000*/ 	.byte	0x04, 0x37
        /*0002*/ 	.short	(.L_95 - .L_94)
.L_94:
        /*0004*/ 	.word	0x00000082


	//----- nvinfo : EIATTR_KPARAM_INFO
	.align		4
.L_95:
        /*0008*/ 	.byte	0x04, 0x17
        /*000a*/ 	.short	(.L_97 - .L_96)
.L_96:
        /*000c*/ 	.word	0x00000000
        /*0010*/ 	.short	0x0004
        /*0012*/ 	.short	0x0018
        /*0014*/ 	.byte	0x00, 0xf0, 0x11, 0x00


	//----- nvinfo : EIATTR_KPARAM_INFO
	.align		4
.L_97:
        /*0018*/ 	.byte	0x04, 0x17
        /*001a*/ 	.short	(.L_99 - .L_98)
.L_98:
        /*001c*/ 	.word	0x00000000
        /*0020*/ 	.short	0x0003
        /*0022*/ 	.short	0x0010
        /*0024*/ 	.byte	0x00, 0xf5, 0x21, 0x00


	//----- nvinfo : EIATTR_KPARAM_INFO
	.align		4
.L_99:
        /*0028*/ 	.byte	0x04, 0x17
        /*002a*/ 	.short	(.L_101 - .L_100)
.L_100:
        /*002c*/ 	.word	0x00000000
        /*0030*/ 	.short	0x0002
        /*0032*/ 	.short	0x000c
        /*0034*/ 	.byte	0x00, 0xf0, 0x11, 0x00


	//----- nvinfo : EIATTR_KPARAM_INFO
	.align		4
.L_101:
        /*0038*/ 	.byte	0x04, 0x17
        /*003a*/ 	.short	(.L_103 - .L_102)
.L_102:
        /*003c*/ 	.word	0x00000000
        /*0040*/ 	.short	0x0001
        /*0042*/ 	.short	0x0008
        /*0044*/ 	.byte	0x00, 0xf0, 0x11, 0x00


	//----- nvinfo : EIATTR_KPARAM_INFO
	.align		4
.L_103:
        /*0048*/ 	.byte	0x04, 0x17
        /*004a*/ 	.short	(.L_105 - .L_104)
.L_104:
        /*004c*/ 	.word	0x00000000
        /*0050*/ 	.short	0x0000
        /*0052*/ 	.short	0x0000
        /*0054*/ 	.byte	0x00, 0xf5, 0x21, 0x00


	//----- nvinfo : EIATTR_SPARSE_MMA_MASK
	.align		4
.L_105:
        /*0058*/ 	.byte	0x03, 0x50
        /*005a*/ 	.short	0x0000


	//----- nvinfo : EIATTR_MAXREG_COUNT
	.align		4
        /*005c*/ 	.byte	0x03, 0x1b
        /*005e*/ 	.short	0x00ff


	//----- nvinfo : EIATTR_NUM_BARRIERS
	.align		4
        /*0060*/ 	.byte	0x02, 0x4c
        /*0062*/ 	.byte	0x01
	.zero		1


	//----- nvinfo : EIATTR_MERCURY_ISA_VERSION
	.align		4
        /*0064*/ 	.byte	0x03, 0x5f
        /*0066*/ 	.short	0x0101


	//----- nvinfo : EIATTR_VRC_CTA_INIT_COUNT
	.align		4
        /*0068*/ 	.byte	0x02, 0x4a
	.zero		1
	.zero		1


	//----- nvinfo : EIATTR_EXIT_INSTR_OFFSETS
	.align		4
        /*006c*/ 	.byte	0x04, 0x1c
        /*006e*/ 	.short	(.L_107 - .L_106)


	//   ....[0]....
.L_106:
        /*0070*/ 	.word	0x000005a0


	//   ....[1]....
        /*0074*/ 	.word	0x000008b0


	//   ....[2]....
        /*0078*/ 	.word	0x00000ac0


	//----- nvinfo : EIATTR_CRS_STACK_SIZE
	.align		4
.L_107:
        /*007c*/ 	.byte	0x04, 0x1e
        /*007e*/ 	.short	(.L_109 - .L_108)
.L_108:
        /*0080*/ 	.word	0x00000000


	//----- nvinfo : EIATTR_CBANK_PARAM_SIZE
	.align		4
.L_109:
        /*0084*/ 	.byte	0x03, 0x19
        /*0086*/ 	.short	0x001c


	//----- nvinfo : EIATTR_PARAM_CBANK
	.align		4
        /*0088*/ 	.byte	0x04, 0x0a
        /*008a*/ 	.short	(.L_111 - .L_110)
	.align		4
.L_110:
        /*008c*/ 	.word	index@(.nv.constant0._Z22rdx_block_hist_k_tiledPKyiiPji)
        /*0090*/ 	.short	0x0380
        /*0092*/ 	.short	0x001c


	//----- nvinfo : EIATTR_SW_WAR
	.align		4
.L_111:
        /*0094*/ 	.byte	0x04, 0x36
        /*0096*/ 	.short	(.L_113 - .L_112)
.L_112:
        /*0098*/ 	.word	0x00000008
.L_113:


//--------------------- .nv.callgraph             --------------------------
	.section	.nv.callgraph,"",@"SHT_CUDA_CALLGRAPH"
	.align	4
	.sectionentsize	8
	.align		4
        /*0000*/ 	.word	0x00000000
	.align		4
        /*0004*/ 	.word	0xffffffff
	.align		4
        /*0008*/ 	.word	0x00000000
	.align		4
        /*000c*/ 	.word	0xfffffffe
	.align		4
        /*0010*/ 	.word	0x00000000
	.align		4
        /*0014*/ 	.word	0xfffffffd
	.align		4
        /*0018*/ 	.word	0x00000000
	.align		4
        /*001c*/ 	.word	0xfffffffc


//--------------------- .text._Z23rdx_scat_k_stable_tiledPKyiiPKjS2_Pyi --------------------------
	.section	.text._Z23rdx_scat_k_stable_tiledPKyiiPKjS2_Pyi,"ax",@progbits
	.align	128
        .global         _Z23rdx_scat_k_stable_tiledPKyiiPKjS2_Pyi
        .type           _Z23rdx_scat_k_stable_tiledPKyiiPKjS2_Pyi,@function
        .size           _Z23rdx_scat_k_stable_tiledPKyiiPKjS2_Pyi,(.L_x_37 - _Z23rdx_scat_k_stable_tiledPKyiiPKjS2_Pyi)
        .other          _Z23rdx_scat_k_stable_tiledPKyiiPKjS2_Pyi,@"STO_CUDA_ENTRY STV_DEFAULT"
_Z23rdx_scat_k_stable_tiledPKyiiPKjS2_Pyi:
.text._Z23rdx_scat_k_stable_tiledPKyiiPKjS2_Pyi:
[----:B------:R-:W-:Y:S01]  /*0000*/  LDC R1, c[0x0][0x37c] ;  /* 0x0000df00ff017b82 */ /* 0x000fe20000000800 */
[----:B------:R-:W0:Y:S07]  /*0010*/  S2R R0, SR_CTAID.X ;  /* 0x0000000000007919 */ /* 0x000e2e0000002500 */
[----:B------:R-:W1:Y:S01]  /*0020*/  LDC R3, c[0x0][0x388] ;  /* 0x0000e200ff037b82 */ /* 0x000e620000000800 */
[----:B------:R-:W2:Y:S01]  /*0030*/  LDCU UR4, c[0x0][0x370] ;  /* 0x00006e00ff0477ac */ /* 0x000ea20008000800 */
[----:B------:R-:W3:Y:S01]  /*0040*/  S2R R5, SR_TID.X ;  /* 0x0000000000057919 */ /* 0x000ee20000002100 */
[----:B------:R-:W1:Y:S01]  /*0050*/  LDCU UR6, c[0x0][0x3a8] ;  /* 0x00007500ff0677ac */ /* 0x000e620008000800 */
[----:B------:R-:W4:Y:S01]  /*0060*/  LDCU.64 UR8, c[0x0][0x358] ;  /* 0x00006b00ff0877ac */ /* 0x000f220008000a00 */
[----:B--2---:R-:W-:Y:S01]  /*0070*/  UIADD3 UR4, UPT, UPT, UR4, -0x1, URZ ;  /* 0xffffffff04047890 */ /* 0x004fe2000fffe0ff */
[----:B0-----:R-:W-:-:S05]  /*0080*/  IMAD.MOV R2, RZ, RZ, -R0 ;  /* 0x000000ffff027224 */ /* 0x001fca00078e0a00 */
[----:B------:R-:W-:Y:S01]  /*0090*/  ISETP.NE.AND P0, PT, R0, UR4, PT ;  /* 0x0000000400007c0c */ /* 0x000fe2000bf05270 */
[----:B-1----:R-:W-:-:S05]  /*00a0*/  IMAD R2, R2, UR6, R3 ;  /* 0x0000000602027c24 */ /* 0x002fca000f8e0203 */
[----:B------:R-:W-:-:S04]  /*00b0*/  VIMNMX R2, PT, PT, RZ, R2, !PT ;  /* 0x00000002ff027248 */ /* 0x000fc80007fe0100 */
[----:B------:R-:W-:-:S04]  /*00c0*/  SEL R2, R2, UR6, !P0 ;  /* 0x0000000602027c07 */ /* 0x000fc8000c000000 */
[----:B---3--:R-:W-:-:S13]  /*00d0*/  ISETP.GE.AND P0, PT, R5, R2, PT ;  /* 0x000000020500720c */ /* 0x008fda0003f06270 */
[----:B------:R-:W0:Y:S01]  /*00e0*/  @!P0 LDC.64 R2, c[0x0][0x380] ;  /* 0x0000e000ff028b82 */ /* 0x000e220000000a00 */
[----:B------:R-:W-:-:S04]  /*00f0*/  @!P0 IMAD R7, R0, UR6, R5 ;  /* 0x0000000600078c24 */ /* 0x000fc8000f8e0205 */
[----:B0-----:R-:W-:-:S03]  /*0100*/  @!P0 IMAD.WIDE R2, R7, 0x8, R2 ;  /* 0x0000000807028825 */ /* 0x001fc600078e0202 */
[----:B------:R-:W0:Y:S03]  /*0110*/  S2UR UR5, SR_CgaCtaId ;  /* 0x00000000000579c3 */ /* 0x000e260000008800 */
[----:B----4-:R-:W2:Y:S01]  /*0120*/  @!P0 LDG.E.64.CONSTANT R2, desc[UR8][R2.64] ;  /* 0x0000000802028981 */ /* 0x010ea2000c1e9b00 */
[----:B------:R-:W-:-:S04]  /*0130*/  UMOV UR4, 0x400 ;  /* 0x0000040000047882 */ /* 0x000fc80000000000 */
[----:B------:R-:W2:Y:S01]  /*0140*/  @!P0 LDC R7, c[0x0][0x38c] ;  /* 0x0000e300ff078b82 */ /* 0x000ea20000000800 */
[----:B0-----:R-:W-:-:S04]  /*0150*/  ULEA UR4, UR5, UR4, 0x18 ;  /* 0x0000000405047291 */ /* 0x001fc8000f8ec0ff */
[----:B------:R-:W-:-:S06]  /*0160*/  ULEA UR5, UR6, UR4, 0x3 ;  /* 0x0000000406057291 */ /* 0x000fcc000f8e18ff */
[C---:B------:R-:W-:Y:S02]  /*0170*/  LEA R9, R5.reuse, UR5, 0x2 ;  /* 0x0000000505097c11 */ /* 0x040fe4000f8e10ff */
[----:B--2---:R-:W-:Y:S02]  /*0180*/  @!P0 SHF.R.U64 R4, R2, R7, R3 ;  /* 0x0000000702048219 */ /* 0x004fe40000001203 */
[----:B------:R-:W-:Y:S02]  /*0190*/  LEA R7, R5, UR4, 0x3 ;  /* 0x0000000405077c11 */ /* 0x000fe4000f8e18ff */
[----:B------:R-:W-:-:S03]  /*01a0*/  @!P0 LOP3.LUT R4, R4, 0xff, RZ, 0xc0, !PT ;  /* 0x000000ff04048812 */ /* 0x000fc600078ec0ff */
[----:B------:R0:W-:Y:S04]  /*01b0*/  @!P0 STS.64 [R7], R2 ;  /* 0x0000000207008388 */ /* 0x0001e80000000a00 */
[----:B------:R0:W-:Y:S01]  /*01c0*/  @!P0 STS [R9], R4 ;  /* 0x0000000409008388 */ /* 0x0001e20000000800 */
[----:B------:R-:W-:Y:S06]  /*01d0*/  BAR.SYNC.DEFER_BLOCKING 0x0 ;  /* 0x0000000000007b1d */ /* 0x000fec0000010000 */
[----:B------:R-:W-:Y:S05]  /*01e0*/  @P0 EXIT ;  /* 0x000000000000094d */ /* 0x000fea0003800000 */
[----:B0-----:R-:W0:Y:S01]  /*01f0*/  LDS R9, [R9] ;  /* 0x0000000009097984 */ /* 0x001e220000000800 */
[----:B------:R-:W-:Y:S01]  /*0200*/  ISETP.NE.AND P0, PT, R5, RZ, PT ;  /* 0x000000ff0500720c */ /* 0x000fe20003f05270 */
[----:B------:R-:W-:Y:S01]  /*0210*/  BSSY.RECONVERGENT B0, `(.L_x_0) ;  /* 0x000005e000007945 */ /* 0x000fe20003800200 */
[----:B------:R-:W-:Y:S01]  /*0220*/  IMAD.MOV.U32 R4, RZ, RZ, RZ ;  /* 0x000000ffff047224 */ /* 0x000fe200078e00ff */
[----:B------:R1:W2:Y:S10]  /*0230*/  LDS.64 R2, [R7] ;  /* 0x0000000007027984 */ /* 0x0002b40000000a00 */
[----:B-1----:R-:W-:Y:S05]  /*0240*/  @!P0 BRA `(.L_x_1) ;  /* 0x0000000400688947 */ /* 0x002fea0003800000 */
[C---:B------:R-:W-:Y:S01]  /*0250*/  ISETP.GE.U32.AND P1, PT, R5.reuse, 0x8, PT ;  /* 0x000000080500780c */ /* 0x040fe20003f26070 */
[----:B------:R-:W-:Y:S01]  /*0260*/  BSSY.RECONVERGENT B1, `(.L_x_2) ;  /* 0x000002b000017945 */ /* 0x000fe20003800200 */
[----:B------:R-:W-:Y:S01]  /*0270*/  LOP3.LUT R16, R5, 0x7, RZ, 0xc0, !PT ;  /* 0x0000000705107812 */ /* 0x000fe200078ec0ff */
[----:B------:R-:W-:Y:S02]  /*0280*/  IMAD.MOV.U32 R8, RZ, RZ, RZ ;  /* 0x000000ffff087224 */ /* 0x000fe400078e00ff */
[----:B------:R-:W-:Y:S01]  /*0290*/  IMAD.MOV.U32 R4, RZ, RZ, RZ ;  /* 0x000000ffff047224 */ /* 0x000fe200078e00ff */
[----:B------:R-:W-:-:S07]  /*02a0*/  ISETP.NE.AND P0, PT, R16, RZ, PT ;  /* 0x000000ff1000720c */ /* 0x000fce0003f05270 */
[----:B------:R-:W-:Y:S06]  /*02b0*/  @!P1 BRA `(.L_x_3) ;  /* 0x0000000000949947 */ /* 0x000fec0003800000 */
[----:B------:R-:W-:Y:S01]  /*02c0*/  UIADD3 UR4, UPT, UPT, UR5, 0x10, URZ ;  /* 0x0000001005047890 */ /* 0x000fe2000fffe0ff */
[----:B------:R-:W-:Y:S01]  /*02d0*/  LOP3.LUT R8, R5, 0x3f8, RZ, 0xc0, !PT ;  /* 0x000003f805087812 */ /* 0x000fe200078ec0ff */
[----:B------:R-:W-:-:S04]  /*02e0*/  IMAD.MOV.U32 R4, RZ, RZ, RZ ;  /* 0x000000ffff047224 */ /* 0x000fc800078e00ff */
[----:B------:R-:W-:Y:S02]  /*02f0*/  IMAD.MOV R17, RZ, RZ, -R8 ;  /* 0x000000ffff117224 */ /* 0x000fe400078e0a08 */
[----:B------:R-:W-:-:S07]  /*0300*/  IMAD.U32 R14, RZ, RZ, UR4 ;  /* 0x00000004ff0e7e24 */ /* 0x000fce000f8e00ff */
.L_x_4:
[----:B------:R-:W0:Y:S01]  /*0310*/  LDS.64 R10, [R14+-0x10] ;  /* 0xfffff0000e0a7984 */ /* 0x000e220000000a00 */
[----:B------:R-:W-:Y:S02]  /*0320*/  IADD3 R15, PT, PT, R4, 0x1, RZ ;  /* 0x00000001040f7810 */ /* 0x000fe40007ffe0ff */
[----:B------:R-:W-:Y:S01]  /*0330*/  IADD3 R17, PT, PT, R17, 0x8, RZ ;  /* 0x0000000811117810 */ /* 0x000fe20007ffe0ff */
[----:B------:R-:W1:Y:S04]  /*0340*/  LDS.64 R12, [R14+-0x8] ;  /* 0xfffff8000e0c7984 */ /* 0x000e680000000a00 */
[----:B------:R-:W3:Y:S01]  /*0350*/  LDS.64 R6, [R14] ;  /* 0x000000000e067984 */ /* 0x000ee20000000a00 */
[-C--:B0-----:R-:W-:Y:S02]  /*0360*/  ISETP.NE.AND P1, PT, R10, R9.reuse, PT ;  /* 0x000000090a00720c */ /* 0x081fe40003f25270 */
[----:B------:R-:W-:-:S02]  /*0370*/  ISETP.NE.AND P2, PT, R11, R9, PT ;  /* 0x000000090b00720c */ /* 0x000fc40003f45270 */
[----:B------:R0:W4:Y:S02]  /*0380*/  LDS.64 R10, [R14+0x8] ;  /* 0x000008000e0a7984 */ /* 0x0001240000000a00 */
[----:B0-----:R-:W-:-:S07]  /*0390*/  VIADD R14, R14, 0x20 ;  /* 0x000000200e0e7836 */ /* 0x001fce0000000000 */
[----:B------:R-:W-:Y:S01]  /*03a0*/  @P1 IMAD.MOV R15, RZ, RZ, R4 ;  /* 0x000000ffff0f1224 */ /* 0x000fe200078e0204 */
[----:B-1----:R-:W-:-:S03]  /*03b0*/  ISETP.NE.AND P1, PT, R12, R9, PT ;  /* 0x000000090c00720c */ /* 0x002fc60003f25270 */
[----:B------:R-:W-:Y:S02]  /*03c0*/  VIADD R4, R15, 0x1 ;  /* 0x000000010f047836 */ /* 0x000fe40000000000 */
[----:B------:R-:W-:Y:S01]  /*03d0*/  @P2 IMAD.MOV R4, RZ, RZ, R15 ;  /* 0x000000ffff042224 */ /* 0x000fe200078e020f */
[----:B------:R-:W-:-:S03]  /*03e0*/  ISETP.NE.AND P2, PT, R13, R9, PT ;  /* 0x000000090d00720c */ /* 0x000fc60003f45270 */
[----:B------:R-:W-:-:S04]  /*03f0*/  VIADD R12, R4, 0x1 ;  /* 0x00000001040c7836 */ /* 0x000fc80000000000 */
[----:B------:R-:W-:Y:S01]  /*0400*/  @P1 IMAD.MOV R12, RZ, RZ, R4 ;  /* 0x000000ffff0c1224 */ /* 0x000fe200078e0204 */
[----:B---3--:R-:W-:-:S03]  /*0410*/  ISETP.NE.AND P1, PT, R6, R9, PT ;  /* 0x000000090600720c */ /* 0x008fc60003f25270 */
[C---:B------:R-:W-:Y:S02]  /*0420*/  VIADD R4, R12.reuse, 0x1 ;  /* 0x000000010c047836 */ /* 0x040fe40000000000 */
[----:B------:R-:W-:Y:S02]  /*0430*/  @P2 IADD3 R4, PT, PT, R12, RZ, RZ ;  /* 0x000000ff0c042210 */ /* 0x000fe40007ffe0ff */
[----:B------:R-:W-:-:S03]  /*0440*/  ISETP.NE.AND P2, PT, R7, R9, PT ;  /* 0x000000090700720c */ /* 0x000fc60003f45270 */
[----:B------:R-:W-:-:S03]  /*0450*/  VIADD R6, R4, 0x1 ;  /* 0x0000000104067836 */ /* 0x000fc60000000000 */
[----:B------:R-:W-:Y:S01]  /*0460*/  @P1 IMAD.MOV R6, RZ, RZ, R4 ;  /* 0x000000ffff061224 */ /* 0x000fe200078e0204 */
[----:B----4-:R-:W-:-:S03]  /*0470*/  ISETP.NE.AND P1, PT, R10, R9, PT ;  /* 0x000000090a00720c */ /* 0x010fc60003f25270 */
[----:B------:R-:W-:-:S03]  /*0480*/  VIADD R4, R6, 0x1 ;  /* 0x0000000106047836 */ /* 0x000fc60000000000 */
[----:B------:R-:W-:Y:S01]  /*0490*/  @P2 IMAD.MOV R4, RZ, RZ, R6 ;  /* 0x000000ffff042224 */ /* 0x000fe200078e0206 */
[----:B------:R-:W-:-:S03]  /*04a0*/  ISETP.NE.AND P2, PT, R11, R9, PT ;  /* 0x000000090b00720c */ /* 0x000fc60003f45270 */
[----:B------:R-:W-:-:S03]  /*04b0*/  VIADD R6, R4, 0x1 ;  /* 0x0000000104067836 */ /* 0x000fc60000000000 */
[----:B------:R-:W-:Y:S01]  /*04c0*/  @P1 IMAD.MOV R6, RZ, RZ, R4 ;  /* 0x000000ffff061224 */ /* 0x000fe200078e0204 */
[----:B------:R-:W-:-:S03]  /*04d0*/  ISETP.NE.AND P1, PT, R17, RZ, PT ;  /* 0x000000ff1100720c */ /* 0x000fc60003f25270 */
[----:B------:R-:W-:-:S03]  /*04e0*/  VIADD R4, R6, 0x1 ;  /* 0x0000000106047836 */ /* 0x000fc60000000000 */
[----:B------:R-:W-:-:S07]  /*04f0*/  @P2 IMAD.MOV R4, RZ, RZ, R6 ;  /* 0x000000ffff042224 */ /* 0x000fce00078e0206 */
[----:B------:R-:W-:Y:S05]  /*0500*/  @P1 BRA `(.L_x_4) ;  /* 0xfffffffc00801947 */ /* 0x000fea000383ffff */
.L_x_3:
[----:B------:R-:W-:Y:S05]  /*0510*/  BSYNC.RECONVERGENT B1 ;  /* 0x0000000000017941 */ /* 0x000fea0003800200 */
.L_x_2:
[----:B------:R-:W-:Y:S05]  /*0520*/  @!P0 BRA `(.L_x_1) ;  /* 0x0000000000b08947 */ /* 0x000fea0003800000 */
[----:B------:R-:W-:Y:S01]  /*0530*/  ISETP.GE.U32.AND P1, PT, R16, 0x4, PT ;  /* 0x000000041000780c */ /* 0x000fe20003f26070 */
[----:B------:R-:W-:Y:S01]  /*0540*/  BSSY.RECONVERGENT B1, `(.L_x_5) ;  /* 0x0000014000017945 */ /* 0x000fe20003800200 */
[----:B------:R-:W-:-:S04]  /*0550*/  LOP3.LUT R14, R5, 0x3, RZ, 0xc0, !PT ;  /* 0x00000003050e7812 */ /* 0x000fc800078ec0ff */
[----:B------:R-:W-:-:S07]  /*0560*/  ISETP.NE.AND P0, PT, R14, RZ, PT ;  /* 0x000000ff0e00720c */ /* 0x000fce0003f05270 */
[----:B------:R-:W-:Y:S06]  /*0570*/  @!P1 BRA `(.L_x_6) ;  /* 0x0000000000409947 */ /* 0x000fec0003800000 */
[----:B------:R-:W-:Y:S01]  /*0580*/  LEA R6, R8, UR5, 0x2 ;  /* 0x0000000508067c11 */ /* 0x000fe2000f8e10ff */
[----:B------:R-:W-:Y:S01]  /*0590*/  VIADD R7, R4, 0x1 ;  /* 0x0000000104077836 */ /* 0x000fe20000000000 */
[----:B------:R-:W-:-:S03]  /*05a0*/  IADD3 R8, PT, PT, R8, 0x4, RZ ;  /* 0x0000000408087810 */ /* 0x000fc60007ffe0ff */
[----:B------:R-:W0:Y:S04]  /*05b0*/  LDS.64 R10, [R6] ;  /* 0x00000000060a7984 */ /* 0x000e280000000a00 */
[----:B------:R-:W1:Y:S01]  /*05c0*/  LDS.64 R12, [R6+0x8] ;  /* 0x00000800060c7984 */ /* 0x000e620000000a00 */
[-C--:B0-----:R-:W-:Y:S02]  /*05d0*/  ISETP.NE.AND P2, PT, R10, R9.reuse, PT ;  /* 0x000000090a00720c */ /* 0x081fe40003f45270 */
[----:B------:R-:W-:-:S11]  /*05e0*/  ISETP.NE.AND P1, PT, R11, R9, PT ;  /* 0x000000090b00720c */ /* 0x000fd60003f25270 */
[----:B------:R-:W-:Y:S02]  /*05f0*/  @P2 IADD3 R7, PT, PT, R4, RZ, RZ ;  /* 0x000000ff04072210 */ /* 0x000fe40007ffe0ff */
[----:B-1----:R-:W-:-:S03]  /*0600*/  ISETP.NE.AND P2, PT, R12, R9, PT ;  /* 0x000000090c00720c */ /* 0x002fc60003f45270 */
[----:B------:R-:W-:Y:S02]  /*0610*/  VIADD R4, R7, 0x1 ;  /* 0x0000000107047836 */ /* 0x000fe40000000000 */
[----:B------:R-:W-:Y:S01]  /*0620*/  @P1 IMAD.MOV R4, RZ, RZ, R7 ;  /* 0x000000ffff041224 */ /* 0x000fe200078e0207 */
[----:B------:R-:W-:-:S03]  /*0630*/  ISETP.NE.AND P1, PT, R13, R9, PT ;  /* 0x000000090d00720c */ /* 0x000fc60003f25270 */
[----:B------:R-:W-:-:S04]  /*0640*/  VIADD R7, R4, 0x1 ;  /* 0x0000000104077836 */ /* 0x000fc80000000000 */
[----:B------:R-:W-:-:S04]  /*0650*/  @P2 IMAD.MOV R7, RZ, RZ, R4 ;  /* 0x000000ffff072224 */ /* 0x000fc800078e0204 */
[----:B------:R-:W-:Y:S02]  /*0660*/  VIADD R4, R7, 0x1 ;  /* 0x0000000107047836 */ /* 0x000fe40000000000 */
[----:B------:R-:W-:-:S07]  /*0670*/  @P1 IMAD.MOV R4, RZ, RZ, R7 ;  /* 0x000000ffff041224 */ /* 0x000fce00078e0207 */
.L_x_6:
[----:B------:R-:W-:Y:S05]  /*0680*/  BSYNC.RECONVERGENT B1 ;  /* 0x0000000000017941 */ /* 0x000fea0003800200 */
.L_x_5:
[----:B------:R-:W-:Y:S05]  /*0690*/  @!P0 BRA `(.L_x_1) ;  /* 0x0000000000548947 */ /* 0x000fea0003800000 */
[----:B------:R-:W-:Y:S01]  /*06a0*/  ISETP.NE.AND P1, PT, R14, 0x1, PT ;  /* 0x000000010e00780c */ /* 0x000fe20003f25270 */
[----:B------:R-:W-:Y:S01]  /*06b0*/  BSSY.RECONVERGENT B1, `(.L_x_7) ;  /* 0x000000d000017945 */ /* 0x000fe20003800200 */
[----:B------:R-:W-:-:S04]  /*06c0*/  LOP3.LUT R5, R5, 0x1, RZ, 0xc0, !PT ;  /* 0x0000000105057812 */ /* 0x000fc800078ec0ff */
[----:B------:R-:W-:-:S07]  /*06d0*/  ISETP.NE.U32.AND P0, PT, R5, 0x1, PT ;  /* 0x000000010500780c */ /* 0x000fce0003f05070 */
[----:B------:R-:W-:Y:S06]  /*06e0*/  @!P1 BRA `(.L_x_8) ;  /* 0x0000000000249947 */ /* 0x000fec0003800000 */
[----:B------:R-:W-:Y:S01]  /*06f0*/  LEA R6, R8, UR5, 0x2 ;  /* 0x0000000508067c11 */ /* 0x000fe2000f8e10ff */
[----:B------:R-:W-:Y:S02]  /*0700*/  VIADD R5, R4, 0x1 ;  /* 0x0000000104057836 */ /* 0x000fe40000000000 */
[----:B------:R-:W-:-:S03]  /*0710*/  VIADD R8, R8, 0x2 ;  /* 0x0000000208087836 */ /* 0x000fc60000000000 */
[----:B------:R-:W0:Y:S02]  /*0720*/  LDS.64 R6, [R6] ;  /* 0x0000000006067984 */ /* 0x000e240000000a00 */
[-C--:B0-----:R-:W-:Y:S02]  /*0730*/  ISETP.NE.AND P1, PT, R6, R9.reuse, PT ;  /* 0x000000090600720c */ /* 0x081fe40003f25270 */
[----:B------:R-:W-:-:S11]  /*0740*/  ISETP.NE.AND P2, PT, R7, R9, PT ;  /* 0x000000090700720c */ /* 0x000fd60003f45270 */
[----:B------:R-:W-:-:S04]  /*0750*/  @P1 IMAD.MOV R5, RZ, RZ, R4 ;  /* 0x000000ffff051224 */ /* 0x000fc800078e0204 */
[C---:B------:R-:W-:Y:S01]  /*0760*/  VIADD R4, R5.reuse, 0x1 ;  /* 0x0000000105047836 */ /* 0x040fe20000000000 */
[----:B------:R-:W-:-:S07]  /*0770*/  @P2 IADD3 R4, PT, PT, R5, RZ, RZ ;  /* 0x000000ff05042210 */ /* 0x000fce0007ffe0ff */
.L_x_8:
[----:B------:R-:W-:Y:S05]  /*0780*/  BSYNC.RECONVERGENT B1 ;  /* 0x0000000000017941 */ /* 0x000fea0003800200 */
.L_x_7:
[----:B------:R-:W-:Y:S01]  /*0790*/  @!P0 LEA R8, R8, UR5, 0x2 ;  /* 0x0000000508088c11 */ /* 0x000fe2000f8e10ff */
[----:B------:R-:W-:-:S05]  /*07a0*/  @!P0 VIADD R5, R4, 0x1 ;  /* 0x0000000104058836 */ /* 0x000fca0000000000 */
[----:B------:R-:W0:Y:S02]  /*07b0*/  @!P0 LDS R8, [R8] ;  /* 0x0000000008088984 */ /* 0x000e240000000800 */
[----:B0-----:R-:W-:-:S13]  /*07c0*/  ISETP.NE.AND P1, PT, R8, R9, !P0 ;  /* 0x000000090800720c */ /* 0x001fda0004725270 */
[----:B------:R-:W-:-:S04]  /*07d0*/  @P1 IMAD.MOV R5, RZ, RZ, R4 ;  /* 0x000000ffff051224 */ /* 0x000fc800078e0204 */
[----:B------:R-:W-:-:S07]  /*07e0*/  @!P0 IMAD.MOV.U32 R4, RZ, RZ, R5 ;  /* 0x000000ffff048224 */ /* 0x000fce00078e0005 */
.L_x_1:
[----:B------:R-:W-:Y:S05]  /*07f0*/  BSYNC.RECONVERGENT B0 ;  /* 0x0000000000007941 */ /* 0x000fea0003800200 */
.L_x_0:
[----:B------:R-:W1:Y:S01]  /*0800*/  LDC.64 R6, c[0x0][0x398] ;  /* 0x0000e600ff067b82 */ /* 0x000e620000000a00 */
[----:B0-----:R-:W-:-:S07]  /*0810*/  IMAD R5, R0, 0x100, R9 ;  /* 0x0000010000057824 */ /* 0x001fce00078e0209 */
[----:B------:R-:W0:Y:S01]  /*0820*/  LDC.64 R10, c[0x0][0x390] ;  /* 0x0000e400ff0a7b82 */ /* 0x000e220000000a00 */
[----:B-1----:R-:W-:-:S06]  /*0830*/  IMAD.WIDE.U32 R6, R5, 0x4, R6 ;  /* 0x0000000405067825 */ /* 0x002fcc00078e0006 */
[----:B------:R-:W3:Y:S01]  /*0840*/  LDG.E.CONSTANT R7, desc[UR8][R6.64] ;  /* 0x0000000806077981 */ /* 0x000ee2000c1e9900 */
[----:B0-----:R-:W-:Y:S02]  /*0850*/  IMAD.WIDE.U32 R8, R9, 0x4, R10 ;  /* 0x0000000409087825 */ /* 0x001fe400078e000a */
[----:B------:R-:W0:Y:S04]  /*0860*/  LDC.64 R10, c[0x0][0x3a0] ;  /* 0x0000e800ff0a7b82 */ /* 0x000e280000000a00 */
[----:B------:R-:W3:Y:S02]  /*0870*/  LDG.E.CONSTANT R8, desc[UR8][R8.64] ;  /* 0x0000000808087981 */ /* 0x000ee4000c1e9900 */
[----:B---3--:R-:W-:-:S05]  /*0880*/  IADD3 R5, PT, PT, R8, R7, R4 ;  /* 0x0000000708057210 */ /* 0x008fca0007ffe004 */
[----:B0-----:R-:W-:-:S05]  /*0890*/  IMAD.WIDE.U32 R4, R5, 0x8, R10 ;  /* 0x0000000805047825 */ /* 0x001fca00078e000a */
[----:B--2---:R-:W-:Y:S01]  /*08a0*/  STG.E.64 desc[UR8][R4.64], R2 ;  /* 0x0000000204007986 */ /* 0x004fe2000c101b08 */
[----:B------:R-:W-:Y:S05]  /*08b0*/  EXIT ;  /* 0x000000000000794d */ /* 0x000fea0003800000 */
.L_x_9:
[----:B------:R-:W-:-:S00]  /*08c0*/  BRA `(.L_x_9) ;  /* 0xfffffffc00fc7947 */ /* 0x000fc0000383ffff */
[----:B------:R-:W-:-:S00]  /*08d0*/  NOP ;  /* 0x0000000000007918 */ /* 0x000fc00000000000 */
        /* <DEDUP_REMOVED lines=10> */
.L_x_37:


//--------------------- .text._Z39calculate_tile_bucket_write_offsets_gpuPKjPji --------------------------
	.section	.text._Z39calculate_tile_bucket_write_offsets_gpuPKjPji,"ax",@progbits
	.align	128
        .global         _Z39calculate_tile_bucket_write_offsets_gpuPKjPji
        .type           _Z39calculate_tile_bucket_write_offsets_gpuPKjPji,@function
        .size           _Z39calculate_tile_bucket_write_offsets_gpuPKjPji,(.L_x_38 - _Z39calculate_tile_bucket_write_offsets_gpuPKjPji)
        .other          _Z39calculate_tile_bucket_write_offsets_gpuPKjPji,@"STO_CUDA_ENTRY STV_DEFAULT"
_Z39calculate_tile_bucket_write_offsets_gpuPKjPji:
.text._Z39calculate_tile_bucket_write_offsets_gpuPKjPji:
[----:B------:R-:W-:Y:S08]  /*0000*/  LDC R1, c[0x0][0x37c] ;  /* 0x0000df00ff017b82 */ /* 0x000ff00000000800 */
[----:B------:R-:W0:Y:S02]  /*0010*/  LDC R0, c[0x0][0x390] ;  /* 0x0000e400ff007b82 */ /* 0x000e240000000800 */
[----:B0-----:R-:W-:-:S13]  /*0020*/  ISETP.GE.AND P0, PT, R0, 0x1, PT ;  /* 0x000000010000780c */ /* 0x001fda0003f06270 */
[----:B------:R-:W-:Y:S05]  /*0030*/  @!P0 EXIT ;  /* 0x000000000000894d */ /* 0x000fea0003800000 */
[C---:B------:R-:W-:Y:S01]  /*0040*/  ISETP.GE.U32.AND P1, PT, R0.reuse, 0x10, PT ;  /* 0x000000100000780c */ /* 0x040fe20003f26070 */
[----:B------:R-:W0:Y:S01]  /*0050*/  S2UR UR12, SR_CTAID.X ;  /* 0x00000000000c79c3 */ /* 0x000e220000002500 */
[----:B------:R-:W-:Y:S01]  /*0060*/  LOP3.LUT R20, R0, 0xf, RZ, 0xc0, !PT ;  /* 0x0000000f00147812 */ /* 0x000fe200078ec0ff */
[----:B------:R-:W1:Y:S01]  /*0070*/  LDCU.64 UR14, c[0x0][0x358] ;  /* 0x00006b00ff0e77ac */ /* 0x000e620008000a00 */
[----:B------:R-:W-:Y:S02]  /*0080*/  HFMA2 R4, -RZ, RZ, 0, 0 ;  /* 0x00000000ff047431 */ /* 0x000fe400000001ff */
[----:B------:R-:W-:Y:S01]  /*0090*/  IMAD.MOV.U32 R9, RZ, RZ, RZ ;  /* 0x000000ffff097224 */ /* 0x000fe200078e00ff */
[----:B------:R-:W-:-:S06]  /*00a0*/  ISETP.NE.AND P0, PT, R20, RZ, PT ;  /* 0x000000ff1400720c */ /* 0x000fcc0003f05270 */
[----:B------:R-:W-:Y:S07]  /*00b0*/  @!P1 BRA `(.L_x_10) ;  /* 0x0000000400209947 */ /* 0x000fee0003800000 */
[----:B------:R-:W2:Y:S01]  /*00c0*/  LDCU.128 UR8, c[0x0][0x380] ;  /* 0x00007000ff0877ac */ /* 0x000ea20008000c00 */
[----:B------:R-:W-:Y:S02]  /*00d0*/  LOP3.LUT R4, R0, 0x7ffffff0, RZ, 0xc0, !PT ;  /* 0x7ffffff000047812 */ /* 0x000fe400078ec0ff */
[----:B------:R-:W-:Y:S01]  /*00e0*/  MOV R9, RZ ;  /* 0x000000ff00097202 */ /* 0x000fe20000000f00 */
[----:B------:R-:W-:Y:S01]  /*00f0*/  UMOV UR4, 0x2000 ;  /* 0x0000200000047882 */ /* 0x000fe20000000000 */
[----:B------:R-:W-:Y:S01]  /*0100*/  UMOV UR5, 0x0 ;  /* 0x0000000000057882 */ /* 0x000fe20000000000 */
[----:B------:R-:W-:Y:S01]  /*0110*/  IMAD.MOV R5, RZ, RZ, -R4 ;  /* 0x000000ffff057224 */ /* 0x000fe200078e0a04 */
[----:B0-----:R-:W-:-:S04]  /*0120*/  UIMAD.WIDE.U32 UR4, UR12, 0x4, UR4 ;  /* 0x000000040c0478a5 */ /* 0x001fc8000f8e0004 */
[----:B--2---:R-:W-:Y:S02]  /*0130*/  UIADD3 UR6, UP0, UPT, UR4, UR10, URZ ;  /* 0x0000000a04067290 */ /* 0x004fe4000ff1e0ff */
[----:B------:R-:W-:Y:S02]  /*0140*/  UIADD3 UR4, UP1, UPT, UR4, UR8, URZ ;  /* 0x0000000804047290 */ /* 0x000fe4000ff3e0ff */
[----:B------:R-:W-:Y:S02]  /*0150*/  UIADD3.X UR7, UPT, UPT, UR5, UR11, URZ, UP0, !UPT ;  /* 0x0000000b05077290 */ /* 0x000fe400087fe4ff */
[----:B------:R-:W-:Y:S01]  /*0160*/  UIADD3.X UR5, UPT, UPT, UR5, UR9, URZ, UP1, !UPT ;  /* 0x0000000905057290 */ /* 0x000fe20008ffe4ff */
[----:B------:R-:W-:Y:S01]  /*0170*/  MOV R8, UR6 ;  /* 0x0000000600087c02 */ /* 0x000fe20008000f00 */
[----:B------:R-:W-:Y:S02]  /*0180*/  IMAD.U32 R2, RZ, RZ, UR4 ;  /* 0x00000004ff027e24 */ /* 0x000fe4000f8e00ff */
[----:B------:R-:W-:-:S02]  /*0190*/  MOV R27, UR7 ;  /* 0x00000007001b7c02 */ /* 0x000fc40008000f00 */
[----:B------:R-:W-:-:S07]  /*01a0*/  IMAD.U32 R3, RZ, RZ, UR5 ;  /* 0x00000005ff037e24 */ /* 0x000fce000f8e00ff */
.L_x_11:
[----:B-12---:R-:W2:Y:S04]  /*01b0*/  LDG.E.CONSTANT R26, desc[UR14][R2.64+-0x2000] ;  /* 0xffe0000e021a7981 */ /* 0x006ea8000c1e9900 */
[----:B------:R-:W3:Y:S04]  /*01c0*/  LDG.E.CONSTANT R28, desc[UR14][R2.64+-0x1c00] ;  /* 0xffe4000e021c7981 */ /* 0x000ee8000c1e9900 */
[----:B------:R-:W4:Y:S04]  /*01d0*/  LDG.E.CONSTANT R19, desc[UR14][R2.64+-0x1800] ;  /* 0xffe8000e02137981 */ /* 0x000f28000c1e9900 */
[----:B------:R-:W5:Y:S04]  /*01e0*/  LDG.E.CONSTANT R21, desc[UR14][R2.64+-0x1400] ;  /* 0xffec000e02157981 */ /* 0x000f68000c1e9900 */
        /* <DEDUP_REMOVED lines=11> */
[----:B------:R0:W5:Y:S01]  /*02a0*/  LDG.E.CONSTANT R14, desc[UR14][R2.64+0x1c00] ;  /* 0x001c000e020e7981 */ /* 0x000162000c1e9900 */
[----:B------:R-:W-:-:S05]  /*02b0*/  VIADD R5, R5, 0x10 ;  /* 0x0000001005057836 */ /* 0x000fca0000000000 */
[----:B------:R-:W-:Y:S02]  /*02c0*/  ISETP.NE.AND P1, PT, R5, RZ, PT ;  /* 0x000000ff0500720c */ /* 0x000fe40003f25270 */
[----:B0-----:R-:W-:-:S05]  /*02d0*/  IADD3 R2, P3, PT, R2, 0x4000, RZ ;  /* 0x0000400002027810 */ /* 0x001fca0007f7e0ff */
[----:B------:R-:W-:Y:S01]  /*02e0*/  IMAD.X R3, RZ, RZ, R3, P3 ;  /* 0x000000ffff037224 */ /* 0x000fe200018e0603 */
[----:B--2---:R-:W-:-:S05]  /*02f0*/  IADD3 R15, PT, PT, R26, R9, RZ ;  /* 0x000000091a0f7210 */ /* 0x004fca0007ffe0ff */
[----:B---3--:R-:W-:-:S05]  /*0300*/  IMAD.IADD R17, R15, 0x1, R28 ;  /* 0x000000010f117824 */ /* 0x008fca00078e021c */
[----:B----4-:R-:W-:-:S05]  /*0310*/  IADD3 R19, PT, PT, R17, R19, RZ ;  /* 0x0000001311137210 */ /* 0x010fca0007ffe0ff */
[----:B-----5:R-:W-:-:S05]  /*0320*/  IMAD.IADD R21, R19, 0x1, R21 ;  /* 0x0000000113157824 */ /* 0x020fca00078e0215 */
[----:B------:R-:W-:-:S05]  /*0330*/  IADD3 R23, PT, PT, R21, R23, RZ ;  /* 0x0000001715177210 */ /* 0x000fca0007ffe0ff */
[----:B------:R-:W-:-:S05]  /*0340*/  IMAD.IADD R25, R23, 0x1, R24 ;  /* 0x0000000117197824 */ /* 0x000fca00078e0218 */
[----:B------:R-:W-:-:S05]  /*0350*/  IADD3 R29, PT, PT, R25, R22, RZ ;  /* 0x00000016191d7210 */ /* 0x000fca0007ffe0ff */
[----:B------:R-:W-:-:S05]  /*0360*/  IMAD.IADD R16, R29, 0x1, R16 ;  /* 0x000000011d107824 */ /* 0x000fca00078e0210 */
[----:B------:R-:W-:-:S05]  /*0370*/  IADD3 R18, PT, PT, R16, R18, RZ ;  /* 0x0000001210127210 */ /* 0x000fca0007ffe0ff */
[----:B------:R-:W-:Y:S01]  /*0380*/  IMAD.IADD R22, R18, 0x1, R7 ;  /* 0x0000000112167824 */ /* 0x000fe200078e0207 */
[----:B------:R-:W-:-:S04]  /*0390*/  MOV R7, R27 ;  /* 0x0000001b00077202 */ /* 0x000fc80000000f00 */
[----:B------:R-:W-:Y:S01]  /*03a0*/  IADD3 R24, PT, PT, R22, R6, RZ ;  /* 0x0000000616187210 */ /* 0x000fe20007ffe0ff */
[----:B------:R-:W-:-:S04]  /*03b0*/  IMAD.MOV.U32 R6, RZ, RZ, R8 ;  /* 0x000000ffff067224 */ /* 0x000fc800078e0008 */
[----:B------:R-:W-:Y:S01]  /*03c0*/  IMAD.IADD R10, R24, 0x1, R10 ;  /* 0x00000001180a7824 */ /* 0x000fe200078e020a */
[----:B------:R-:W-:Y:S01]  /*03d0*/  IADD3 R8, P2, PT, R6, 0x4000, RZ ;  /* 0x0000400006087810 */ /* 0x000fe20007f5e0ff */
[----:B------:R0:W-:Y:S03]  /*03e0*/  STG.E desc[UR14][R6.64+-0x2000], R9 ;  /* 0xffe0000906007986 */ /* 0x0001e6000c10190e */
[----:B------:R-:W-:Y:S01]  /*03f0*/  IADD3 R11, PT, PT, R10, R11, RZ ;  /* 0x0000000b0a0b7210 */ /* 0x000fe20007ffe0ff */
[----:B------:R2:W-:Y:S01]  /*0400*/  STG.E desc[UR14][R6.64+-0x1c00], R15 ;  /* 0xffe4000f06007986 */ /* 0x0005e2000c10190e */
[----:B------:R-:W-:-:S03]  /*0410*/  IADD3.X R27, PT, PT, RZ, R7, RZ, P2, !PT ;  /* 0x00000007ff1b7210 */ /* 0x000fc600017fe4ff */
[----:B------:R-:W-:Y:S01]  /*0420*/  IMAD.IADD R12, R11, 0x1, R12 ;  /* 0x000000010b0c7824 */ /* 0x000fe200078e020c */
[----:B------:R2:W-:Y:S04]  /*0430*/  STG.E desc[UR14][R6.64+-0x1800], R17 ;  /* 0xffe8001106007986 */ /* 0x0005e8000c10190e */
[----:B------:R-:W-:Y:S01]  /*0440*/  IADD3 R13, PT, PT, R12, R13, RZ ;  /* 0x0000000d0c0d7210 */ /* 0x000fe20007ffe0ff */
[----:B------:R2:W-:Y:S03]  /*0450*/  STG.E desc[UR14][R6.64+-0x1400], R19 ;  /* 0xffec001306007986 */ /* 0x0005e6000c10190e */
[----:B0-----:R-:W-:Y:S01]  /*0460*/  IADD3 R9, PT, PT, R13, R14, RZ ;  /* 0x0000000e0d097210 */ /* 0x001fe20007ffe0ff */
[----:B------:R2:W-:Y:S04]  /*0470*/  STG.E desc[UR14][R6.64+-0x1000], R21 ;  /* 0xfff0001506007986 */ /* 0x0005e8000c10190e */
        /* <DEDUP_REMOVED lines=10> */
[----:B------:R2:W-:Y:S01]  /*0520*/  STG.E desc[UR14][R6.64+0x1c00], R13 ;  /* 0x001c000d06007986 */ /* 0x0005e2000c10190e */
[----:B------:R-:W-:Y:S05]  /*0530*/  @P1 BRA `(.L_x_11) ;  /* 0xfffffffc001c1947 */ /* 0x000fea000383ffff */
.L_x_10:
[----:B01----:R-:W-:Y:S05]  /*0540*/  @!P0 EXIT ;  /* 0x000000000000894d */ /* 0x003fea0003800000 */
[----:B------:R-:W-:Y:S02]  /*0550*/  ISETP.GE.U32.AND P0, PT, R20, 0x8, PT ;  /* 0x000000081400780c */ /* 0x000fe40003f06070 */
[----:B------:R-:W-:-:S04]  /*0560*/  LOP3.LUT R2, R0, 0x7, RZ, 0xc0, !PT ;  /* 0x0000000700027812 */ /* 0x000fc800078ec0ff */
[----:B------:R-:W-:-:S07]  /*0570*/  ISETP.NE.AND P1, PT, R2, RZ, PT ;  /* 0x000000ff0200720c */ /* 0x000fce0003f25270 */
[----:B------:R-:W-:Y:S06]  /*0580*/  @!P0 BRA `(.L_x_12) ;  /* 0x0000000000cc8947 */ /* 0x000fec0003800000 */
[----:B--2---:R-:W0:Y:S01]  /*0590*/  LDC.64 R12, c[0x0][0x380] ;  /* 0x0000e000ff0c7b82 */ /* 0x004e220000000a00 */
[----:B------:R-:W-:-:S04]  /*05a0*/  LEA R23, R4, UR12, 0x8 ;  /* 0x0000000c04177c11 */ /* 0x000fc8000f8e40ff */
[C---:B------:R-:W-:Y:S01]  /*05b0*/  IADD3 R8, PT, PT, R23.reuse, 0x200, RZ ;  /* 0x0000020017087810 */ /* 0x040fe20007ffe0ff */
[C---:B------:R-:W-:Y:S02]  /*05c0*/  VIADD R11, R23.reuse, 0x100 ;  /* 0x00000100170b7836 */ /* 0x040fe40000000000 */
[C---:B------:R-:W-:Y:S01]  /*05d0*/  VIADD R6, R23.reuse, 0x300 ;  /* 0x0000030017067836 */ /* 0x040fe20000000000 */
[C---:B------:R-:W-:Y:S01]  /*05e0*/  IADD3 R3, PT, PT, R23.reuse, 0x400, RZ ;  /* 0x0000040017037810 */ /* 0x040fe20007ffe0ff */
[----:B0-----:R-:W-:-:S04]  /*05f0*/  IMAD.WIDE.U32 R14, R23, 0x4, R12 ;  /* 0x00000004170e7825 */ /* 0x001fc800078e000c */
[--C-:B------:R-:W-:Y:S01]  /*0600*/  IMAD.WIDE.U32 R26, R11, 0x4, R12.reuse ;  /* 0x000000040b1a7825 */ /* 0x100fe200078e000c */
[----:B------:R0:W2:Y:S03]  /*0610*/  LDG.E.CONSTANT R22, desc[UR14][R14.64] ;  /* 0x0000000e0e167981 */ /* 0x0000a6000c1e9900 */
[--C-:B------:R-:W-:Y:S01]  /*0620*/  IMAD.WIDE.U32 R24, R8, 0x4, R12.reuse ;  /* 0x0000000408187825 */ /* 0x100fe200078e000c */
[----:B------:R1:W3:Y:S03]  /*0630*/  LDG.E.CONSTANT R21, desc[UR14][R26.64] ;  /* 0x0000000e1a157981 */ /* 0x0002e6000c1e9900 */
[--C-:B------:R-:W-:Y:S01]  /*0640*/  IMAD.WIDE.U32 R28, R6, 0x4, R12.reuse ;  /* 0x00000004061c7825 */ /* 0x100fe200078e000c */
[----:B------:R4:W5:Y:S03]  /*0650*/  LDG.E.CONSTANT R20, desc[UR14][R24.64] ;  /* 0x0000000e18147981 */ /* 0x000966000c1e9900 */
[--C-:B------:R-:W-:Y:S01]  /*0660*/  IMAD.WIDE.U32 R16, R3, 0x4, R12.reuse ;  /* 0x0000000403107825 */ /* 0x100fe200078e000c */
[----:B------:R2:W5:Y:S03]  /*0670*/  LDG.E.CONSTANT R10, desc[UR14][R28.64] ;  /* 0x0000000e1c0a7981 */ /* 0x000566000c1e9900 */
[C---:B------:R-:W-:Y:S01]  /*0680*/  VIADD R7, R23.reuse, 0x500 ;  /* 0x0000050017077836 */ /* 0x040fe20000000000 */
[----:B------:R-:W-:Y:S01]  /*0690*/  IADD3 R5, PT, PT, R23, 0x600, RZ ;  /* 0x0000060017057810 */ /* 0x000fe20007ffe0ff */
[----:B------:R-:W5:Y:S02]  /*06a0*/  LDG.E.CONSTANT R16, desc[UR14][R16.64] ;  /* 0x0000000e10107981 */ /* 0x000f64000c1e9900 */
[----:B0-----:R-:W-:-:S04]  /*06b0*/  IMAD.WIDE.U32 R14, R7, 0x4, R12 ;  /* 0x00000004070e7825 */ /* 0x001fc800078e000c */
[----:B------:R-:W-:Y:S02]  /*06c0*/  IMAD.WIDE.U32 R18, R5, 0x4, R12 ;  /* 0x0000000405127825 */ /* 0x000fe400078e000c */
[----:B------:R0:W5:Y:S04]  /*06d0*/  LDG.E.CONSTANT R14, desc[UR14][R14.64] ;  /* 0x0000000e0e0e7981 */ /* 0x000168000c1e9900 */
[----:B------:R0:W5:Y:S01]  /*06e0*/  LDG.E.CONSTANT R18, desc[UR14][R18.64] ;  /* 0x0000000e12127981 */ /* 0x000162000c1e9900 */
[----:B-1----:R-:W-:-:S04]  /*06f0*/  VIADD R27, R23, 0x700 ;  /* 0x00000700171b7836 */ /* 0x002fc80000000000 */
[----:B----4-:R-:W-:Y:S02]  /*0700*/  IMAD.WIDE.U32 R24, R27, 0x4, R12 ;  /* 0x000000041b187825 */ /* 0x010fe400078e000c */
[----:B------:R-:W1:Y:S04]  /*0710*/  LDC.64 R12, c[0x0][0x388] ;  /* 0x0000e200ff0c7b82 */ /* 0x000e680000000a00 */
[----:B------:R-:W4:Y:S01]  /*0720*/  LDG.E.CONSTANT R24, desc[UR14][R24.64] ;  /* 0x0000000e18187981 */ /* 0x000f22000c1e9900 */
[----:B------:R-:W-:Y:S01]  /*0730*/  VIADD R4, R4, 0x8 ;  /* 0x0000000804047836 */ /* 0x000fe20000000000 */
[----:B--2---:R-:W-:-:S05]  /*0740*/  IADD3 R28, PT, PT, R9, R22, RZ ;  /* 0x00000016091c7210 */ /* 0x004fca0007ffe0ff */
[----:B---3--:R-:W-:-:S05]  /*0750*/  IMAD.IADD R29, R28, 0x1, R21 ;  /* 0x000000011c1d7824 */ /* 0x008fca00078e0215 */
[----:B-----5:R-:W-:Y:S01]  /*0760*/  IADD3 R26, PT, PT, R29, R20, RZ ;  /* 0x000000141d1a7210 */ /* 0x020fe20007ffe0ff */
[----:B-1----:R-:W-:-:S04]  /*0770*/  IMAD.WIDE.U32 R22, R23, 0x4, R12 ;  /* 0x0000000417167825 */ /* 0x002fc800078e000c */
[----:B0-----:R-:W-:Y:S02]  /*0780*/  IMAD.IADD R15, R26, 0x1, R10 ;  /* 0x000000011a0f7824 */ /* 0x001fe400078e020a */
[--C-:B------:R-:W-:Y:S01]  /*0790*/  IMAD.WIDE.U32 R20, R11, 0x4, R12.reuse ;  /* 0x000000040b147825 */ /* 0x100fe200078e000c */
[----:B------:R-:W-:Y:S02]  /*07a0*/  STG.E desc[UR14][R22.64], R9 ;  /* 0x0000000916007986 */ /* 0x000fe4000c10190e */
[----:B------:R-:W-:Y:S02]  /*07b0*/  IADD3 R19, PT, PT, R15, R16, RZ ;  /* 0x000000100f137210 */ /* 0x000fe40007ffe0ff */
[----:B------:R0:W-:Y:S01]  /*07c0*/  STG.E desc[UR14][R20.64], R28 ;  /* 0x0000001c14007986 */ /* 0x0001e2000c10190e */
[----:B------:R-:W-:-:S04]  /*07d0*/  IMAD.WIDE.U32 R10, R8, 0x4, R12 ;  /* 0x00000004080a7825 */ /* 0x000fc800078e000c */
[--C-:B------:R-:W-:Y:S01]  /*07e0*/  IMAD.WIDE.U32 R16, R6, 0x4, R12.reuse ;  /* 0x0000000406107825 */ /* 0x100fe200078e000c */
[----:B------:R1:W-:Y:S03]  /*07f0*/  STG.E desc[UR14][R10.64], R29 ;  /* 0x0000001d0a007986 */ /* 0x0003e6000c10190e */
[----:B0-----:R-:W-:-:S04]  /*0800*/  IMAD.WIDE.U32 R20, R3, 0x4, R12 ;  /* 0x0000000403147825 */ /* 0x001fc800078e000c */
[----:B------:R-:W-:Y:S02]  /*0810*/  IMAD.IADD R3, R19, 0x1, R14 ;  /* 0x0000000113037824 */ /* 0x000fe400078e020e */
[--C-:B------:R-:W-:Y:S01]  /*0820*/  IMAD.WIDE.U32 R6, R7, 0x4, R12.reuse ;  /* 0x0000000407067825 */ /* 0x100fe200078e000c */
[----:B------:R1:W-:Y:S03]  /*0830*/  STG.E desc[UR14][R16.64], R26 ;  /* 0x0000001a10007986 */ /* 0x0003e6000c10190e */
[--C-:B------:R-:W-:Y:S01]  /*0840*/  IMAD.WIDE.U32 R22, R5, 0x4, R12.reuse ;  /* 0x0000000405167825 */ /* 0x100fe200078e000c */
[----:B------:R-:W-:Y:S01]  /*0850*/  IADD3 R5, PT, PT, R3, R18, RZ ;  /* 0x0000001203057210 */ /* 0x000fe20007ffe0ff */
[----:B------:R1:W-:Y:S02]  /*0860*/  STG.E desc[UR14][R20.64], R15 ;  /* 0x0000000f14007986 */ /* 0x0003e4000c10190e */
[----:B------:R-:W-:-:S02]  /*0870*/  IMAD.WIDE.U32 R12, R27, 0x4, R12 ;  /* 0x000000041b0c7825 */ /* 0x000fc400078e000c */
[----:B------:R1:W-:Y:S04]  /*0880*/  STG.E desc[UR14][R6.64], R19 ;  /* 0x0000001306007986 */ /* 0x0003e8000c10190e */
[----:B------:R1:W-:Y:S04]  /*0890*/  STG.E desc[UR14][R22.64], R3 ;  /* 0x0000000316007986 */ /* 0x0003e8000c10190e */
[----:B------:R1:W-:Y:S01]  /*08a0*/  STG.E desc[UR14][R12.64], R5 ;  /* 0x000000050c007986 */ /* 0x0003e2000c10190e */
[----:B----4-:R-:W-:-:S07]  /*08b0*/  IADD3 R9, PT, PT, R5, R24, RZ ;  /* 0x0000001805097210 */ /* 0x010fce0007ffe0ff */
.L_x_12:
[----:B------:R-:W-:Y:S05]  /*08c0*/  @!P1 EXIT ;  /* 0x000000000000994d */ /* 0x000fea0003800000 */
[----:B------:R-:W-:Y:S02]  /*08d0*/  ISETP.GE.U32.AND P0, PT, R2, 0x4, PT ;  /* 0x000000040200780c */ /* 0x000fe40003f06070 */
[----:B------:R-:W-:-:S04]  /*08e0*/  LOP3.LUT R0, R0, 0x3, RZ, 0xc0, !PT ;  /* 0x0000000300007812 */ /* 0x000fc800078ec0ff */
[----:B------:R-:W-:-:S07]  /*08f0*/  ISETP.NE.AND P1, PT, R0, RZ, PT ;  /* 0x000000ff0000720c */ /* 0x000fce0003f25270 */
[----:B------:R-:W-:Y:S06]  /*0900*/  @!P0 BRA `(.L_x_13) ;  /* 0x00000000006c8947 */ /* 0x000fec0003800000 */
[----:B-1----:R-:W0:Y:S01]  /*0910*/  LDC.64 R2, c[0x0][0x380] ;  /* 0x0000e000ff027b82 */ /* 0x002e220000000a00 */
[----:B--2---:R-:W-:-:S04]  /*0920*/  LEA R7, R4, UR12, 0x8 ;  /* 0x0000000c04077c11 */ /* 0x004fc8000f8e40ff */
[C---:B------:R-:W-:Y:S01]  /*0930*/  IADD3 R23, PT, PT, R7.reuse, 0x200, RZ ;  /* 0x0000020007177810 */ /* 0x040fe20007ffe0ff */
[C---:B------:R-:W-:Y:S02]  /*0940*/  VIADD R15, R7.reuse, 0x100 ;  /* 0x00000100070f7836 */ /* 0x040fe40000000000 */
[----:B0-----:R-:W-:-:S04]  /*0950*/  IMAD.WIDE.U32 R10, R7, 0x4, R2 ;  /* 0x00000004070a7825 */ /* 0x001fc800078e0002 */
[--C-:B------:R-:W-:Y:S02]  /*0960*/  IMAD.WIDE.U32 R12, R15, 0x4, R2.reuse ;  /* 0x000000040f0c7825 */ /* 0x100fe400078e0002 */
[----:B------:R-:W2:Y:S02]  /*0970*/  LDG.E.CONSTANT R10, desc[UR14][R10.64] ;  /* 0x0000000e0a0a7981 */ /* 0x000ea4000c1e9900 */
[----:B------:R-:W-:Y:S02]  /*0980*/  IMAD.WIDE.U32 R16, R23, 0x4, R2 ;  /* 0x0000000417107825 */ /* 0x000fe400078e0002 */
[----:B------:R-:W3:Y:S04]  /*0990*/  LDG.E.CONSTANT R12, desc[UR14][R12.64] ;  /* 0x0000000e0c0c7981 */ /* 0x000ee8000c1e9900 */
[----:B------:R-:W4:Y:S01]  /*09a0*/  LDG.E.CONSTANT R16, desc[UR14][R16.64] ;  /* 0x0000000e10107981 */ /* 0x000f22000c1e9900 */
[----:B------:R-:W-:-:S04]  /*09b0*/  VIADD R25, R7, 0x300 ;  /* 0x0000030007197836 */ /* 0x000fc80000000000 */
[----:B------:R-:W-:Y:S02]  /*09c0*/  IMAD.WIDE.U32 R18, R25, 0x4, R2 ;  /* 0x0000000419127825 */ /* 0x000fe400078e0002 */
[----:B------:R-:W0:Y:S04]  /*09d0*/  LDC.64 R2, c[0x0][0x388] ;  /* 0x0000e200ff027b82 */ /* 0x000e280000000a00 */
[----:B------:R-:W5:Y:S01]  /*09e0*/  LDG.E.CONSTANT R18, desc[UR14][R18.64] ;  /* 0x0000000e12127981 */ /* 0x000f62000c1e9900 */
[----:B------:R-:W-:Y:S01]  /*09f0*/  IADD3 R4, PT, PT, R4, 0x4, RZ ;  /* 0x0000000404047810 */ /* 0x000fe20007ffe0ff */
[----:B0-----:R-:W-:-:S05]  /*0a00*/  IMAD.WIDE.U32 R6, R7, 0x4, R2 ;  /* 0x0000000407067825 */ /* 0x001fca00078e0002 */
[----:B------:R5:W-:Y:S01]  /*0a10*/  STG.E desc[UR14][R6.64], R9 ;  /* 0x0000000906007986 */ /* 0x000be2000c10190e */
[----:B--2---:R-:W-:Y:S01]  /*0a20*/  IADD3 R5, PT, PT, R9, R10, RZ ;  /* 0x0000000a09057210 */ /* 0x004fe20007ffe0ff */
[----:B------:R-:W-:-:S03]  /*0a30*/  IMAD.WIDE.U32 R10, R15, 0x4, R2 ;  /* 0x000000040f0a7825 */ /* 0x000fc600078e0002 */
[----:B---3--:R-:W-:Y:S01]  /*0a40*/  IADD3 R21, PT, PT, R5, R12, RZ ;  /* 0x0000000c05157210 */ /* 0x008fe20007ffe0ff */
[--C-:B------:R-:W-:Y:S01]  /*0a50*/  IMAD.WIDE.U32 R14, R23, 0x4, R2.reuse ;  /* 0x00000004170e7825 */ /* 0x100fe200078e0002 */
[----:B------:R0:W-:Y:S03]  /*0a60*/  STG.E desc[UR14][R10.64], R5 ;  /* 0x000000050a007986 */ /* 0x0001e6000c10190e */
[----:B------:R-:W-:Y:S01]  /*0a70*/  IMAD.WIDE.U32 R2, R25, 0x4, R2 ;  /* 0x0000000419027825 */ /* 0x000fe200078e0002 */
[----:B------:R0:W-:Y:S03]  /*0a80*/  STG.E desc[UR14][R14.64], R21 ;  /* 0x000000150e007986 */ /* 0x0001e6000c10190e */
[----:B----4-:R-:W-:-:S05]  /*0a90*/  IMAD.IADD R13, R21, 0x1, R16 ;  /* 0x00000001150d7824 */ /* 0x010fca00078e0210 */
[----:B------:R0:W-:Y:S01]  /*0aa0*/  STG.E desc[UR14][R2.64], R13 ;  /* 0x0000000d02007986 */ /* 0x0001e2000c10190e */
[----:B-----5:R-:W-:-:S07]  /*0ab0*/  IADD3 R9, PT, PT, R13, R18, RZ ;  /* 0x000000120d097210 */ /* 0x020fce0007ffe0ff */
.L_x_13:
[----:B------:R-:W-:Y:S05]  /*0ac0*/  @!P1 EXIT ;  /* 0x000000000000994d */ /* 0x000fea0003800000 */
[----:B01----:R-:W0:Y:S01]  /*0ad0*/  LDC.64 R2, c[0x0][0x380] ;  /* 0x0000e000ff027b82 */ /* 0x003e220000000a00 */
[----:B------:R-:W-:Y:S01]  /*0ae0*/  LEA R5, R4, UR12, 0x8 ;  /* 0x0000000c04057c11 */ /* 0x000fe2000f8e40ff */
[----:B------:R-:W-:-:S06]  /*0af0*/  IMAD.MOV R0, RZ, RZ, -R0 ;  /* 0x000000ffff007224 */ /* 0x000fcc00078e0a00 */
[----:B--2---:R-:W1:Y:S01]  /*0b00*/  LDC.64 R6, c[0x0][0x388] ;  /* 0x0000e200ff067b82 */ /* 0x004e620000000a00 */
[----:B0-----:R-:W-:-:S05]  /*0b10*/  IMAD.WIDE.U32 R2, R5, 0x4, R2 ;  /* 0x0000000405027825 */ /* 0x001fca00078e0002 */
[----:B------:R-:W-:Y:S01]  /*0b20*/  MOV R8, R3 ;  /* 0x0000000300087202 */ /* 0x000fe20000000f00 */
[----:B-1----:R-:W-:-:S04]  /*0b30*/  IMAD.WIDE.U32 R4, R5, 0x4, R6 ;  /* 0x0000000405047825 */ /* 0x002fc800078e0006 */
[----:B------:R-:W-:Y:S01]  /*0b40*/  IMAD.MOV.U32 R7, RZ, RZ, R2 ;  /* 0x000000ffff077224 */ /* 0x000fe200078e0002 */
[----:B------:R-:W-:-:S07]  /*0b50*/  MOV R6, R4 ;  /* 0x0000000400067202 */ /* 0x000fce0000000f00 */
.L_x_14:
[----:B------:R-:W-:Y:S02]  /*0b60*/  MOV R2, R7 ;  /* 0x0000000700027202 */ /* 0x000fe40000000f00 */
[----:B------:R-:W-:-:S05]  /*0b70*/  MOV R3, R8 ;  /* 0x0000000800037202 */ /* 0x000fca0000000f00 */
[----:B------:R0:W2:Y:S01]  /*0b80*/  LDG.E.CONSTANT R4, desc[UR14][R2.64] ;  /* 0x0000000e02047981 */ /* 0x0000a2000c1e9900 */
[----:B------:R-:W-:Y:S02]  /*0b90*/  IADD3 R0, PT, PT, R0, 0x1, RZ ;  /* 0x0000000100007810 */ /* 0x000fe40007ffe0ff */
[----:B------:R-:W-:Y:S02]  /*0ba0*/  IADD3 R7, P1, PT, R7, 0x400, RZ ;  /* 0x0000040007077810 */ /* 0x000fe40007f3e0ff */
[----:B------:R-:W-:Y:S02]  /*0bb0*/  ISETP.NE.AND P0, PT, R0, RZ, PT ;  /* 0x000000ff0000720c */ /* 0x000fe40003f05270 */
[----:B------:R-:W-:Y:S01]  /*0bc0*/  IADD3.X R8, PT, PT, RZ, R8, RZ, P1, !PT ;  /* 0x00000008ff087210 */ /* 0x000fe20000ffe4ff */
[----:B0-----:R-:W-:Y:S01]  /*0bd0*/  IMAD.MOV.U32 R2, RZ, RZ, R6 ;  /* 0x000000ffff027224 */ /* 0x001fe200078e0006 */
[----:B------:R-:W-:Y:S02]  /*0be0*/  MOV R3, R5 ;  /* 0x0000000500037202 */ /* 0x000fe40000000f00 */
[----:B------:R-:W-:-:S03]  /*0bf0*/  IADD3 R6, P2, PT, R6, 0x400, RZ ;  /* 0x0000040006067810 */ /* 0x000fc60007f5e0ff */
[----:B------:R2:W-:Y:S01]  /*0c00*/  STG.E desc[UR14][R2.64], R9 ;  /* 0x0000000902007986 */ /* 0x0005e2000c10190e */
[----:B------:R-:W-:Y:S01]  /*0c10*/  IADD3.X R5, PT, PT, RZ, R5, RZ, P2, !PT ;  /* 0x00000005ff057210 */ /* 0x000fe200017fe4ff */
[----:B--2---:R-:W-:Y:S02]  /*0c20*/  IMAD.IADD R9, R4, 0x1, R9 ;  /* 0x0000000104097824 */ /* 0x004fe400078e0209 */
[----:B------:R-:W-:Y:S06]  /*0c30*/  @P0 BRA `(.L_x_14) ;  /* 0xfffffffc00c80947 */ /* 0x000fec000383ffff */
[----:B------:R-:W-:Y:S05]  /*0c40*/  EXIT ;  /* 0x000000000000794d */ /* 0x000fea0003800000 */
.L_x_15:
        /* <DEDUP_REMOVED lines=11> */
.L_x_38:


//--------------------- .text._Z23exclusive_scan_rdx_bktsPjS_ --------------------------
	.section	.text._Z23exclusive_scan_rdx_bktsPjS_,"ax",@progbits
	.align	128
        .global         _Z23exclusive_scan_rdx_bktsPjS_
        .type           _Z23exclusive_scan_rdx_bktsPjS_,@function
        .size           _Z23exclusive_scan_rdx_bktsPjS_,(.L_x_39 - _Z23exclusive_scan_rdx_bktsPjS_)
        .other          _Z23exclusive_scan_rdx_bktsPjS_,@"STO_CUDA_ENTRY STV_DEFAULT"
_Z23exclusive_scan_rdx_bktsPjS_:
.text._Z23exclusive_scan_rdx_bktsPjS_:
[----:B------:R-:W-:Y:S01]  /*0000*/  LDC R1, c[0x0][0x37c] ;  /* 0x0000df00ff017b82 */ /* 0x000fe20000000800 */
[----:B------:R-:W0:Y:S07]  /*0010*/  S2R R9, SR_TID.X ;  /* 0x0000000000097919 */ /* 0x000e2e0000002100 */
[----:B------:R-:W1:Y:S01]  /*0020*/  LDC.64 R2, c[0x0][0x380] ;  /* 0x0000e000ff027b82 */ /* 0x000e620000000a00 */
[----:B------:R-:W2:Y:S01]  /*0030*/  LDCU.64 UR6, c[0x0][0x358] ;  /* 0x00006b00ff0677ac */ /* 0x000ea20008000a00 */
[C---:B0-----:R-:W-:Y:S01]  /*0040*/  ISETP.GT.U32.AND P1, PT, R9.reuse, 0xff, PT ;  /* 0x000000ff0900780c */ /* 0x041fe20003f24070 */
[----:B-1----:R-:W-:-:S12]  /*0050*/  IMAD.WIDE.U32 R2, R9, 0x4, R2 ;  /* 0x0000000409027825 */ /* 0x002fd800078e0002 */
[----:B--2---:R-:W2:Y:S01]  /*0060*/  @!P1 LDG.E R5, desc[UR6][R2.64] ;  /* 0x0000000602059981 */ /* 0x004ea2000c1e1900 */
[----:B------:R-:W0:Y:S01]  /*0070*/  S2UR UR5, SR_CgaCtaId ;  /* 0x00000000000579c3 */ /* 0x000e220000008800 */
[----:B------:R-:W-:Y:S01]  /*0080*/  UMOV UR4, 0x400 ;  /* 0x0000040000047882 */ /* 0x000fe20000000000 */
[C---:B------:R-:W-:Y:S01]  /*0090*/  ISETP.NE.AND P0, PT, R9.reuse, RZ, PT ;  /* 0x000000ff0900720c */ /* 0x040fe20003f05270 */
[----:B------:R-:W-:Y:S01]  /*00a0*/  IMAD.MOV.U32 R4, RZ, RZ, RZ ;  /* 0x000000ffff047224 */ /* 0x000fe200078e00ff */
[C---:B------:R-:W-:Y:S02]  /*00b0*/  ISETP.GE.U32.AND P3, PT, R9.reuse, 0x2, PT ;  /* 0x000000020900780c */ /* 0x040fe40003f66070 */
[----:B------:R-:W-:Y:S01]  /*00c0*/  ISETP.GE.U32.AND P2, PT, R9, 0x4, PT ;  /* 0x000000040900780c */ /* 0x000fe20003f46070 */
[----:B0-----:R-:W-:-:S06]  /*00d0*/  ULEA UR4, UR5, UR4, 0x18 ;  /* 0x0000000405047291 */ /* 0x001fcc000f8ec0ff */
[----:B------:R-:W-:-:S05]  /*00e0*/  LEA R0, R9, UR4, 0x2 ;  /* 0x0000000409007c11 */ /* 0x000fca000f8e10ff */
[----:B--2---:R-:W-:Y:S01]  /*00f0*/  @!P1 STS [R0], R5 ;  /* 0x0000000500009388 */ /* 0x004fe20000000800 */
[----:B------:R-:W-:Y:S06]  /*0100*/  BAR.SYNC.DEFER_BLOCKING 0x0 ;  /* 0x0000000000007b1d */ /* 0x000fec0000010000 */
[----:B------:R-:W-:Y:S02]  /*0110*/  @P0 LDS R4, [R0+-0x4] ;  /* 0xfffffc0000040984 */ /* 0x000fe40000000800 */
[----:B------:R-:W-:Y:S06]  /*0120*/  BAR.SYNC.DEFER_BLOCKING 0x0 ;  /* 0x0000000000007b1d */ /* 0x000fec0000010000 */
[----:B------:R-:W0:Y:S02]  /*0130*/  @P0 LDS R7, [R0] ;  /* 0x0000000000070984 */ /* 0x000e240000000800 */
[----:B0-----:R-:W-:-:S02]  /*0140*/  @P0 IMAD.IADD R7, R7, 0x1, R4 ;  /* 0x0000000107070824 */ /* 0x001fc400078e0204 */
[----:B------:R-:W-:-:S03]  /*0150*/  IMAD.MOV.U32 R4, RZ, RZ, RZ ;  /* 0x000000ffff047224 */ /* 0x000fc600078e00ff */
[----:B------:R-:W-:Y:S01]  /*0160*/  @P0 STS [R0], R7 ;  /* 0x0000000700000388 */ /* 0x000fe20000000800 */
[----:B------:R-:W-:Y:S06]  /*0170*/  BAR.SYNC.DEFER_BLOCKING 0x0 ;  /* 0x0000000000007b1d */ /* 0x000fec0000010000 */
[----:B------:R-:W-:Y:S02]  /*0180*/  @P3 LDS R4, [R0+-0x8] ;  /* 0xfffff80000043984 */ /* 0x000fe40000000800 */
[----:B------:R-:W-:Y:S06]  /*0190*/  BAR.SYNC.DEFER_BLOCKING 0x0 ;  /* 0x0000000000007b1d */ /* 0x000fec0000010000 */
[----:B------:R-:W0:Y:S02]  /*01a0*/  @P3 LDS R5, [R0] ;  /* 0x0000000000053984 */ /* 0x000e240000000800 */
[----:B0-----:R-:W-:Y:S01]  /*01b0*/  @P3 IADD3 R5, PT, PT, R5, R4, RZ ;  /* 0x0000000405053210 */ /* 0x001fe20007ffe0ff */
[----:B------:R-:W-:-:S04]  /*01c0*/  IMAD.MOV.U32 R4, RZ, RZ, RZ ;  /* 0x000000ffff047224 */ /* 0x000fc800078e00ff */
[----:B------:R-:W-:Y:S01]  /*01d0*/  @P3 STS [R0], R5 ;  /* 0x0000000500003388 */ /* 0x000fe20000000800 */
[----:B------:R-:W-:Y:S01]  /*01e0*/  BAR.SYNC.DEFER_BLOCKING 0x0 ;  /* 0x0000000000007b1d */ /* 0x000fe20000010000 */
[----:B------:R-:W-:-:S05]  /*01f0*/  ISETP.GE.U32.AND P3, PT, R9, 0x8, PT ;  /* 0x000000080900780c */ /* 0x000fca0003f66070 */
[----:B------:R-:W-:Y:S02]  /*0200*/  @P2 LDS R4, [R0+-0x10] ;  /* 0xfffff00000042984 */ /* 0x000fe40000000800 */
[----:B------:R-:W-:Y:S06]  /*0210*/  BAR.SYNC.DEFER_BLOCKING 0x0 ;  /* 0x0000000000007b1d */ /* 0x000fec0000010000 */
[----:B------:R-:W0:Y:S02]  /*0220*/  @P2 LDS R7, [R0] ;  /* 0x0000000000072984 */ /* 0x000e240000000800 */
[----:B0-----:R-:W-:-:S02]  /*0230*/  @P2 IMAD.IADD R7, R7, 0x1, R4 ;  /* 0x0000000107072824 */ /* 0x001fc400078e0204 */
[----:B------:R-:W-:-:S03]  /*0240*/  HFMA2 R4, -RZ, RZ, 0, 0 ;  /* 0x00000000ff047431 */ /* 0x000fc600000001ff */
[----:B------:R-:W-:Y:S01]  /*0250*/  @P2 STS [R0], R7 ;  /* 0x0000000700002388 */ /* 0x000fe20000000800 */
[----:B------:R-:W-:Y:S01]  /*0260*/  BAR.SYNC.DEFER_BLOCKING 0x0 ;  /* 0x0000000000007b1d */ /* 0x000fe20000010000 */
[----:B------:R-:W-:-:S05]  /*0270*/  ISETP.GE.U32.AND P2, PT, R9, 0x10, PT ;  /* 0x000000100900780c */ /* 0x000fca0003f46070 */
[----:B------:R-:W-:Y:S02]  /*0280*/  @P3 LDS R4, [R0+-0x20] ;  /* 0xffffe00000043984 */ /* 0x000fe40000000800 */
[----:B------:R-:W-:Y:S06]  /*0290*/  BAR.SYNC.DEFER_BLOCKING 0x0 ;  /* 0x0000000000007b1d */ /* 0x000fec0000010000 */
[----:B------:R-:W0:Y:S02]  /*02a0*/  @P3 LDS R5, [R0] ;  /* 0x0000000000053984 */ /* 0x000e240000000800 */
[----:B0-----:R-:W-:-:S02]  /*02b0*/  @P3 IMAD.IADD R5, R5, 0x1, R4 ;  /* 0x0000000105053824 */ /* 0x001fc400078e0204 */
[----:B------:R-:W-:-:S03]  /*02c0*/  IMAD.MOV.U32 R4, RZ, RZ, RZ ;  /* 0x000000ffff047224 */ /* 0x000fc600078e00ff */
[----:B------:R-:W-:Y:S01]  /*02d0*/  @P3 STS [R0], R5 ;  /* 0x0000000500003388 */ /* 0x000fe20000000800 */
[----:B------:R-:W-:Y:S01]  /*02e0*/  BAR.SYNC.DEFER_BLOCKING 0x0 ;  /* 0x0000000000007b1d */ /* 0x000fe20000010000 */
[----:B------:R-:W-:-:S05]  /*02f0*/  ISETP.GE.U32.AND P3, PT, R9, 0x20, PT ;  /* 0x000000200900780c */ /* 0x000fca0003f66070 */
        /* <DEDUP_REMOVED lines=11> */
[----:B0-----:R-:W-:Y:S01]  /*03b0*/  @P3 IMAD.IADD R5, R5, 0x1, R4 ;  /* 0x0000000105053824 */ /* 0x001fe200078e0204 */
[----:B------:R-:W-:-:S04]  /*03c0*/  MOV R4, RZ ;  /* 0x000000ff00047202 */ /* 0x000fc80000000f00 */
        /* <DEDUP_REMOVED lines=13> */
[----:B0-----:R-:W-:-:S05]  /*04a0*/  @P3 IADD3 R5, PT, PT, R5, R4, RZ ;  /* 0x0000000405053210 */ /* 0x001fca0007ffe0ff */
[----:B------:R0:W-:Y:S01]  /*04b0*/  @P3 STS [R0], R5 ;  /* 0x0000000500003388 */ /* 0x0001e20000000800 */
[----:B------:R-:W-:Y:S06]  /*04c0*/  BAR.SYNC.DEFER_BLOCKING 0x0 ;  /* 0x0000000000007b1d */ /* 0x000fec0000010000 */
[----:B------:R-:W-:Y:S05]  /*04d0*/  @P1 EXIT ;  /* 0x000000000000194d */ /* 0x000fea0003800000 */
[----:B0-----:R-:W-:-:S06]  /*04e0*/  IMAD.MOV.U32 R5, RZ, RZ, RZ ;  /* 0x000000ffff057224 */ /* 0x001fcc00078e00ff */
[----:B------:R-:W0:Y:S04]  /*04f0*/  @P0 LDS R5, [R0+-0x4] ;  /* 0xfffffc0000050984 */ /* 0x000e280000000800 */
[----:B0-----:R-:W-:Y:S01]  /*0500*/  STG.E desc[UR6][R2.64], R5 ;  /* 0x0000000502007986 */ /* 0x001fe2000c101906 */
[----:B------:R-:W-:Y:S05]  /*0510*/  EXIT ;  /* 0x000000000000794d */ /* 0x000fea0003800000 */
.L_x_16:
        /* <DEDUP_REMOVED lines=14> */
.L_x_39:


//--------------------- .text._Z36aggregate_block_hists_to_global_histPKjPji --------------------------
	.section	.text._Z36aggregate_block_hists_to_global_histPKjPji,"ax",@progbits
	.align	128
        .global         _Z36aggregate_block_hists_to_global_histPKjPji
        .type           _Z36aggregate_block_hists_to_global_histPKjPji,@function
        .size           _Z36aggregate_block_hists_to_global_histPKjPji,(.L_x_40 - _Z36aggregate_block_hists_to_global_histPKjPji)
        .other          _Z36aggregate_block_hists_to_global_histPKjPji,@"STO_CUDA_ENTRY STV_DEFAULT"
_Z36aggregate_block_hists_to_global_histPKjPji:
.text._Z36aggregate_block_hists_to_global_histPKjPji:
[----:B------:R-:W-:Y:S01]  /*0000*/  LDC R1, c[0x0][0x37c] ;  /* 0x0000df00ff017b82 */ /* 0x000fe20000000800 */
[----:B------:R-:W0:Y:S07]  /*0010*/  S2R R3, SR_TID.X ;  /* 0x0000000000037919 */ /* 0x000e2e0000002100 */
[----:B------:R-:W0:Y:S08]  /*0020*/  S2UR UR4, SR_CTAID.X ;  /* 0x00000000000479c3 */ /* 0x000e300000002500 */
[----:B------:R-:W0:Y:S02]  /*0030*/  LDC R0, c[0x0][0x360] ;  /* 0x0000d800ff007b82 */ /* 0x000e240000000800 */
[----:B0-----:R-:W-:-:S05]  /*0040*/  IMAD R0, R0, UR4, R3 ;  /* 0x0000000400007c24 */ /* 0x001fca000f8e0203 */
[----:B------:R-:W-:-:S13]  /*0050*/  ISETP.GT.AND P0, PT, R0, 0xff, PT ;  /* 0x000000ff0000780c */ /* 0x000fda0003f04270 */
[----:B------:R-:W-:Y:S05]  /*0060*/  @P0 EXIT ;  /* 0x000000000000094d */ /* 0x000fea0003800000 */
[----:B------:R-:W0:Y:S01]  /*0070*/  LDCU UR6, c[0x0][0x390] ;  /* 0x00007200ff0677ac */ /* 0x000e220008000800 */
[----:B------:R-:W-:Y:S01]  /*0080*/  IMAD.MOV.U32 R2, RZ, RZ, RZ ;  /* 0x000000ffff027224 */ /* 0x000fe200078e00ff */
[----:B------:R-:W1:Y:S01]  /*0090*/  LDCU.64 UR10, c[0x0][0x358] ;  /* 0x00006b00ff0a77ac */ /* 0x000e620008000a00 */
[----:B0-----:R-:W-:-:S09]  /*00a0*/  UISETP.GE.AND UP0, UPT, UR6, 0x1, UPT ;  /* 0x000000010600788c */ /* 0x001fd2000bf06270 */
[----:B-1----:R-:W-:Y:S05]  /*00b0*/  BRA.U !UP0, `(.L_x_17) ;  /* 0x00000005086c7547 */ /* 0x002fea000b800000 */
[----:B------:R-:W-:Y:S01]  /*00c0*/  UISETP.GE.U32.AND UP1, UPT, UR6, 0x10, UPT ;  /* 0x000000100600788c */ /* 0x000fe2000bf26070 */
[----:B------:R-:W-:Y:S01]  /*00d0*/  CS2R R2, SRZ ;  /* 0x0000000000027805 */ /* 0x000fe2000001ff00 */
[----:B------:R-:W-:-:S04]  /*00e0*/  ULOP3.LUT UR7, UR6, 0xf, URZ, 0xc0, !UPT ;  /* 0x0000000f06077892 */ /* 0x000fc8000f8ec0ff */
[----:B------:R-:W-:-:S03]  /*00f0*/  UISETP.NE.AND UP0, UPT, UR7, URZ, UPT ;  /* 0x000000ff0700728c */ /* 0x000fc6000bf05270 */
[----:B------:R-:W-:Y:S08]  /*0100*/  BRA.U !UP1, `(.L_x_18) ;  /* 0x00000001099c7547 */ /* 0x000ff0000b800000 */
[----:B------:R-:W0:Y:S01]  /*0110*/  LDCU.64 UR4, c[0x0][0x380] ;  /* 0x00007000ff0477ac */ /* 0x000e220008000a00 */
[----:B------:R-:W-:Y:S02]  /*0120*/  IMAD.MOV.U32 R2, RZ, RZ, RZ ;  /* 0x000000ffff027224 */ /* 0x000fe400078e00ff */
[----:B------:R-:W-:Y:S01]  /*0130*/  IMAD.MOV.U32 R6, RZ, RZ, R0 ;  /* 0x000000ffff067224 */ /* 0x000fe200078e0000 */
[----:B------:R-:W-:-:S04]  /*0140*/  ULOP3.LUT UR8, UR6, 0x7ffffff0, URZ, 0xc0, !UPT ;  /* 0x7ffffff006087892 */ /* 0x000fc8000f8ec0ff */
[----:B------:R-:W-:Y:S02]  /*0150*/  UIADD3 UR9, UPT, UPT, -UR8, URZ, URZ ;  /* 0x000000ff08097290 */ /* 0x000fe4000fffe1ff */
[----:B------:R-:W-:Y:S01]  /*0160*/  IMAD.U32 R3, RZ, RZ, UR8 ;  /* 0x00000008ff037e24 */ /* 0x000fe2000f8e00ff */
[----:B0-----:R-:W-:-:S04]  /*0170*/  UIADD3 UR4, UP1, UPT, UR4, 0x2000, URZ ;  /* 0x0000200004047890 */ /* 0x001fc8000ff3e0ff */
[----:B------:R-:W-:-:S12]  /*0180*/  UIADD3.X UR5, UPT, UPT, URZ, UR5, URZ, UP1, !UPT ;  /* 0x00000005ff057290 */ /* 0x000fd80008ffe4ff */
.L_x_19:
[----:B------:R-:W-:Y:S01]  /*0190*/  MOV R4, UR4 ;  /* 0x0000000400047c02 */ /* 0x000fe20008000f00 */
[----:B------:R-:W-:-:S04]  /*01a0*/  IMAD.U32 R5, RZ, RZ, UR5 ;  /* 0x00000005ff057e24 */ /* 0x000fc8000f8e00ff */
[----:B------:R-:W-:-:S05]  /*01b0*/  IMAD.WIDE R4, R6, 0x4, R4 ;  /* 0x0000000406047825 */ /* 0x000fca00078e0204 */
[----:B------:R-:W2:Y:S04]  /*01c0*/  LDG.E.CONSTANT R7, desc[UR10][R4.64+-0x2000] ;  /* 0xffe0000a04077981 */ /* 0x000ea8000c1e9900 */
[----:B------:R-:W2:Y:S04]  /*01d0*/  LDG.E.CONSTANT R8, desc[UR10][R4.64+-0x1c00] ;  /* 0xffe4000a04087981 */ /* 0x000ea8000c1e9900 */
[----:B------:R-:W3:Y:S04]  /*01e0*/  LDG.E.CONSTANT R10, desc[UR10][R4.64+-0x1800] ;  /* 0xffe8000a040a7981 */ /* 0x000ee8000c1e9900 */
[----:B------:R-:W3:Y:S04]  /*01f0*/  LDG.E.CONSTANT R9, desc[UR10][R4.64+-0x1400] ;  /* 0xffec000a04097981 */ /* 0x000ee8000c1e9900 */
[----:B------:R-:W4:Y:S04]  /*0200*/  LDG.E.CONSTANT R12, desc[UR10][R4.64+-0x1000] ;  /* 0xfff0000a040c7981 */ /* 0x000f28000c1e9900 */
        /* <DEDUP_REMOVED lines=10> */
[----:B------:R-:W5:Y:S01]  /*02b0*/  LDG.E.CONSTANT R21, desc[UR10][R4.64+0x1c00] ;  /* 0x001c000a04157981 */ /* 0x000f62000c1e9900 */
[----:B------:R-:W-:Y:S01]  /*02c0*/  UIADD3 UR9, UPT, UPT, UR9, 0x10, URZ ;  /* 0x0000001009097890 */ /* 0x000fe2000fffe0ff */
[----:B------:R-:W-:-:S03]  /*02d0*/  VIADD R6, R6, 0x1000 ;  /* 0x0000100006067836 */ /* 0x000fc60000000000 */
[----:B------:R-:W-:Y:S01]  /*02e0*/  UISETP.NE.AND UP1, UPT, UR9, URZ, UPT ;  /* 0x000000ff0900728c */ /* 0x000fe2000bf25270 */
[----:B--2---:R-:W-:-:S04]  /*02f0*/  IADD3 R7, PT, PT, R8, R7, R2 ;  /* 0x0000000708077210 */ /* 0x004fc80007ffe002 */
[----:B---3--:R-:W-:-:S04]  /*0300*/  IADD3 R7, PT, PT, R9, R10, R7 ;  /* 0x0000000a09077210 */ /* 0x008fc80007ffe007 */
[----:B----4-:R-:W-:-:S04]  /*0310*/  IADD3 R7, PT, PT, R11, R12, R7 ;  /* 0x0000000c0b077210 */ /* 0x010fc80007ffe007 */
[----:B-----5:R-:W-:-:S04]  /*0320*/  IADD3 R7, PT, PT, R13, R14, R7 ;  /* 0x0000000e0d077210 */ /* 0x020fc80007ffe007 */
[----:B------:R-:W-:-:S04]  /*0330*/  IADD3 R7, PT, PT, R15, R16, R7 ;  /* 0x000000100f077210 */ /* 0x000fc80007ffe007 */
[----:B------:R-:W-:-:S04]  /*0340*/  IADD3 R7, PT, PT, R17, R18, R7 ;  /* 0x0000001211077210 */ /* 0x000fc80007ffe007 */
[----:B------:R-:W-:-:S04]  /*0350*/  IADD3 R7, PT, PT, R19, R20, R7 ;  /* 0x0000001413077210 */ /* 0x000fc80007ffe007 */
[----:B------:R-:W-:Y:S01]  /*0360*/  IADD3 R2, PT, PT, R21, R22, R7 ;  /* 0x0000001615027210 */ /* 0x000fe20007ffe007 */
[----:B------:R-:W-:Y:S06]  /*0370*/  BRA.U UP1, `(.L_x_19) ;  /* 0xfffffffd01847547 */ /* 0x000fec000b83ffff */
.L_x_18:
[----:B------:R-:W-:Y:S05]  /*0380*/  BRA.U !UP0, `(.L_x_17) ;  /* 0x0000000108b87547 */ /* 0x000fea000b800000 */
[----:B------:R-:W-:Y:S02]  /*0390*/  UISETP.GE.U32.AND UP0, UPT, UR7, 0x8, UPT ;  /* 0x000000080700788c */ /* 0x000fe4000bf06070 */
[----:B------:R-:W-:-:S04]  /*03a0*/  ULOP3.LUT UR5, UR6, 0x7, URZ, 0xc0, !UPT ;  /* 0x0000000706057892 */ /* 0x000fc8000f8ec0ff */
[----:B------:R-:W-:-:S03]  /*03b0*/  UISETP.NE.AND UP1, UPT, UR5, URZ, UPT ;  /* 0x000000ff0500728c */ /* 0x000fc6000bf25270 */
[----:B------:R-:W-:Y:S08]  /*03c0*/  BRA.U !UP0, `(.L_x_20) ;  /* 0x0000000108407547 */ /* 0x000ff0000b800000 */
[----:B------:R-:W0:Y:S01]  /*03d0*/  LDC.64 R4, c[0x0][0x380] ;  /* 0x0000e000ff047b82 */ /* 0x000e220000000a00 */
[----:B------:R-:W-:-:S04]  /*03e0*/  IMAD R7, R3, 0x100, R0 ;  /* 0x0000010003077824 */ /* 0x000fc800078e0200 */
[----:B0-----:R-:W-:-:S05]  /*03f0*/  IMAD.WIDE R4, R7, 0x4, R4 ;  /* 0x0000000407047825 */ /* 0x001fca00078e0204 */
[----:B------:R-:W2:Y:S04]  /*0400*/  LDG.E.CONSTANT R7, desc[UR10][R4.64] ;  /* 0x0000000a04077981 */ /* 0x000ea8000c1e9900 */
[----:B------:R-:W2:Y:S04]  /*0410*/  LDG.E.CONSTANT R6, desc[UR10][R4.64+0x400] ;  /* 0x0004000a04067981 */ /* 0x000ea8000c1e9900 */
[----:B------:R-:W3:Y:S04]  /*0420*/  LDG.E.CONSTANT R9, desc[UR10][R4.64+0x800] ;  /* 0x0008000a04097981 */ /* 0x000ee8000c1e9900 */
[----:B------:R-:W3:Y:S04]  /*0430*/  LDG.E.CONSTANT R8, desc[UR10][R4.64+0xc00] ;  /* 0x000c000a04087981 */ /* 0x000ee8000c1e9900 */
[----:B------:R-:W4:Y:S04]  /*0440*/  LDG.E.CONSTANT R11, desc[UR10][R4.64+0x1000] ;  /* 0x0010000a040b7981 */ /* 0x000f28000c1e9900 */
[----:B------:R-:W4:Y:S04]  /*0450*/  LDG.E.CONSTANT R10, desc[UR10][R4.64+0x1400] ;  /* 0x0014000a040a7981 */ /* 0x000f28000c1e9900 */
[----:B------:R-:W5:Y:S04]  /*0460*/  LDG.E.CONSTANT R13, desc[UR10][R4.64+0x1800] ;  /* 0x0018000a040d7981 */ /* 0x000f68000c1e9900 */
[----:B------:R-:W5:Y:S01]  /*0470*/  LDG.E.CONSTANT R12, desc[UR10][R4.64+0x1c00] ;  /* 0x001c000a040c7981 */ /* 0x000f62000c1e9900 */
[----:B------:R-:W-:-:S02]  /*0480*/  IADD3 R3, PT, PT, R3, 0x8, RZ ;  /* 0x0000000803037810 */ /* 0x000fc40007ffe0ff */
[----:B--2---:R-:W-:-:S04]  /*0490*/  IADD3 R6, PT, PT, R6, R7, R2 ;  /* 0x0000000706067210 */ /* 0x004fc80007ffe002 */
[----:B---3--:R-:W-:-:S04]  /*04a0*/  IADD3 R6, PT, PT, R8, R9, R6 ;  /* 0x0000000908067210 */ /* 0x008fc80007ffe006 */
[----:B----4-:R-:W-:-:S04]  /*04b0*/  IADD3 R6, PT, PT, R10, R11, R6 ;  /* 0x0000000b0a067210 */ /* 0x010fc80007ffe006 */
[----:B-----5:R-:W-:-:S07]  /*04c0*/  IADD3 R2, PT, PT, R12, R13, R6 ;  /* 0x0000000d0c027210 */ /* 0x020fce0007ffe006 */
.L_x_20:
        /* <DEDUP_REMOVED lines=11> */
[----:B------:R-:W3:Y:S01]  /*0580*/  LDG.E.CONSTANT R8, desc[UR10][R4.64+0xc00] ;  /* 0x000c000a04087981 */ /* 0x000ee2000c1e9900 */
[----:B------:R-:W-:Y:S01]  /*0590*/  VIADD R3, R3, 0x4 ;  /* 0x0000000403037836 */ /* 0x000fe20000000000 */
[----:B--2---:R-:W-:-:S04]  /*05a0*/  IADD3 R2, PT, PT, R6, R7, R2 ;  /* 0x0000000706027210 */ /* 0x004fc80007ffe002 */
[----:B---3--:R-:W-:-:S07]  /*05b0*/  IADD3 R2, PT, PT, R8, R9, R2 ;  /* 0x0000000908027210 */ /* 0x008fce0007ffe002 */
.L_x_21:
[----:B------:R-:W-:Y:S05]  /*05c0*/  BRA.U !UP1, `(.L_x_17) ;  /* 0x0000000109287547 */ /* 0x000fea000b800000 */
[----:B------:R-:W0:Y:S01]  /*05d0*/  LDC.64 R6, c[0x0][0x380] ;  /* 0x0000e000ff067b82 */ /* 0x000e220000000a00 */
[----:B------:R-:W-:Y:S01]  /*05e0*/  IMAD R3, R3, 0x100, R0 ;  /* 0x0000010003037824 */ /* 0x000fe200078e0200 */
[----:B------:R-:W-:-:S12]  /*05f0*/  UIADD3 UR4, UPT, UPT, -UR4, URZ, URZ ;  /* 0x000000ff04047290 */ /* 0x000fd8000fffe1ff */
.L_x_22:
[----:B0-----:R-:W-:-:S06]  /*0600*/  IMAD.WIDE R4, R3, 0x4, R6 ;  /* 0x0000000403047825 */ /* 0x001fcc00078e0206 */
[----:B------:R-:W2:Y:S01]  /*0610*/  LDG.E.CONSTANT R5, desc[UR10][R4.64] ;  /* 0x0000000a04057981 */ /* 0x000ea2000c1e9900 */
[----:B------:R-:W-:Y:S01]  /*0620*/  UIADD3 UR4, UPT, UPT, UR4, 0x1, URZ ;  /* 0x0000000104047890 */ /* 0x000fe2000fffe0ff */
[----:B------:R-:W-:-:S03]  /*0630*/  IADD3 R3, PT, PT, R3, 0x100, RZ ;  /* 0x0000010003037810 */ /* 0x000fc60007ffe0ff */
[----:B------:R-:W-:Y:S01]  /*0640*/  UISETP.NE.AND UP0, UPT, UR4, URZ, UPT ;  /* 0x000000ff0400728c */ /* 0x000fe2000bf05270 */
[----:B--2---:R-:W-:-:S08]  /*0650*/  IMAD.IADD R2, R5, 0x1, R2 ;  /* 0x0000000105027824 */ /* 0x004fd000078e0202 */
[----:B------:R-:W-:Y:S05]  /*0660*/  BRA.U UP0, `(.L_x_22) ;  /* 0xfffffffd00e47547 */ /* 0x000fea000b83ffff */
.L_x_17:
[----:B------:R-:W0:Y:S02]  /*0670*/  LDC.64 R4, c[0x0][0x388] ;  /* 0x0000e200ff047b82 */ /* 0x000e240000000a00 */
[----:B0-----:R-:W-:-:S05]  /*0680*/  IMAD.WIDE R4, R0, 0x4, R4 ;  /* 0x0000000400047825 */ /* 0x001fca00078e0204 */
[----:B------:R-:W-:Y:S01]  /*0690*/  STG.E desc[UR10][R4.64], R2 ;  /* 0x0000000204007986 */ /* 0x000fe2000c10190a */
[----:B------:R-:W-:Y:S05]  /*06a0*/  EXIT ;  /* 0x000000000000794d */ /* 0x000fea0003800000 */
.L_x_23:
        /* <DEDUP_REMOVED lines=13> */
.L_x_40:


//--------------------- .text._Z22rdx_block_hist_k_tiledPKyiiPji --------------------------
	.section	.text._Z22rdx_block_hist_k_tiledPKyiiPji,"ax",@progbits
	.align	128
        .global         _Z22rdx_block_hist_k_tiledPKyiiPji
        .type           _Z22rdx_block_hist_k_tiledPKyiiPji,@function
        .size           _Z22rdx_block_hist_k_tiledPKyiiPji,(.L_x_41 - _Z22rdx_block_hist_k_tiledPKyiiPji)
        .other          _Z22rdx_block_hist_k_tiledPKyiiPji,@"STO_CUDA_ENTRY STV_DEFAULT"
_Z22rdx_block_hist_k_tiledPKyiiPji:
.text._Z22rdx_block_hist_k_tiledPKyiiPji:
[----:B------:R-:W-:Y:S01]  /*0000*/  LDC R1, c[0x0][0x37c] ;  /* 0x0000df00ff017b82 */ /* 0x000fe20000000800 */
[----:B------:R-:W0:Y:S07]  /*0010*/  S2R R0, SR_TID.X ;  /* 0x0000000000007919 */ /* 0x000e2e0000002100 */
[----:B------:R-:W1:Y:S01]  /*0020*/  LDC R3, c[0x0][0x360] ;  /* 0x0000d800ff037b82 */ /* 0x000e620000000800 */
[----:B------:R-:W-:Y:S01]  /*0030*/  BSSY.RECONVERGENT B0, `(.L_x_24) ;  /* 0x000003f000007945 */ /* 0x000fe20003800200 */
[----:B0-----:R-:W-:-:S13]  /*0040*/  ISETP.GT.U32.AND P0, PT, R0, 0xff, PT ;  /* 0x000000ff0000780c */ /* 0x001fda0003f04070 */
[----:B------:R-:W-:Y:S05]  /*0050*/  @P0 BRA `(.L_x_25) ;  /* 0x0000000000f00947 */ /* 0x000fea0003800000 */
[----:B-1----:R-:W0:Y:S01]  /*0060*/  I2F.U32.RP R8, R3 ;  /* 0x0000000300087306 */ /* 0x002e220000209000 */
[----:B------:R-:W-:Y:S01]  /*0070*/  IADD3 R2, PT, PT, R0, R3, RZ ;  /* 0x0000000300027210 */ /* 0x000fe20007ffe0ff */
[----:B------:R-:W-:Y:S01]  /*0080*/  BSSY.RECONVERGENT B1, `(.L_x_26) ;  /* 0x0000029000017945 */ /* 0x000fe20003800200 */
[----:B------:R-:W-:Y:S02]  /*0090*/  ISETP.NE.U32.AND P2, PT, R3, RZ, PT ;  /* 0x000000ff0300720c */ /* 0x000fe40003f45070 */
[C---:B------:R-:W-:Y:S02]  /*00a0*/  ISETP.GE.U32.AND P0, PT, R2.reuse, 0x100, PT ;  /* 0x000001000200780c */ /* 0x040fe40003f06070 */
[----:B------:R-:W-:Y:S01]  /*00b0*/  VIMNMX.U32 R7, PT, PT, R2, 0x100, !PT ;  /* 0x0000010002077848 */ /* 0x000fe20007fe0000 */
[----:B0-----:R-:W0:Y:S02]  /*00c0*/  MUFU.RCP R8, R8 ;  /* 0x0000000800087308 */ /* 0x001e240000001000 */
[----:B0-----:R-:W-:-:S06]  /*00d0*/  VIADD R4, R8, 0xffffffe ;  /* 0x0ffffffe08047836 */ /* 0x001fcc0000000000 */
[----:B------:R0:W1:Y:S02]  /*00e0*/  F2I.FTZ.U32.TRUNC.NTZ R5, R4 ;  /* 0x0000000400057305 */ /* 0x000064000021f000 */
[----:B0-----:R-:W-:Y:S02]  /*00f0*/  IMAD.MOV.U32 R4, RZ, RZ, RZ ;  /* 0x000000ffff047224 */ /* 0x001fe400078e00ff */
[----:B-1----:R-:W-:-:S04]  /*0100*/  IMAD.MOV R6, RZ, RZ, -R5 ;  /* 0x000000ffff067224 */ /* 0x002fc800078e0a05 */
[----:B------:R-:W-:Y:S01]  /*0110*/  IMAD R9, R6, R3, RZ ;  /* 0x0000000306097224 */ /* 0x000fe200078e02ff */
[----:B------:R-:W-:-:S03]  /*0120*/  SEL R6, RZ, 0x1, P0 ;  /* 0x00000001ff067807 */ /* 0x000fc60000000000 */
[----:B------:R-:W-:Y:S01]  /*0130*/  IMAD.HI.U32 R5, R5, R9, R4 ;  /* 0x0000000905057227 */ /* 0x000fe200078e0004 */
[----:B------:R-:W-:-:S05]  /*0140*/  IADD3 R2, PT, PT, R7, -R2, -R6 ;  /* 0x8000000207027210 */ /* 0x000fca0007ffe806 */
[----:B------:R-:W-:-:S04]  /*0150*/  IMAD.HI.U32 R5, R5, R2, RZ ;  /* 0x0000000205057227 */ /* 0x000fc800078e00ff */
[----:B------:R-:W-:-:S04]  /*0160*/  IMAD.MOV R4, RZ, RZ, -R5 ;  /* 0x000000ffff047224 */ /* 0x000fc800078e0a05 */
[----:B------:R-:W-:-:S05]  /*0170*/  IMAD R2, R3, R4, R2 ;  /* 0x0000000403027224 */ /* 0x000fca00078e0202 */
[----:B------:R-:W-:-:S13]  /*0180*/  ISETP.GE.U32.AND P0, PT, R2, R3, PT ;  /* 0x000000030200720c */ /* 0x000fda0003f06070 */
[----:B------:R-:W-:Y:S01]  /*0190*/  @P0 IADD3 R2, PT, PT, R2, -R3, RZ ;  /* 0x8000000302020210 */ /* 0x000fe20007ffe0ff */
[----:B------:R-:W-:-:S03]  /*01a0*/  @P0 VIADD R5, R5, 0x1 ;  /* 0x0000000105050836 */ /* 0x000fc60000000000 */
[----:B------:R-:W-:-:S13]  /*01b0*/  ISETP.GE.U32.AND P1, PT, R2, R3, PT ;  /* 0x000000030200720c */ /* 0x000fda0003f26070 */
[----:B------:R-:W-:Y:S01]  /*01c0*/  @P1 VIADD R5, R5, 0x1 ;  /* 0x0000000105051836 */ /* 0x000fe20000000000 */
[----:B------:R-:W-:-:S04]  /*01d0*/  @!P2 LOP3.LUT R5, RZ, R3, RZ, 0x33, !PT ;  /* 0x00000003ff05a212 */ /* 0x000fc800078e33ff */
[----:B------:R-:W-:-:S04]  /*01e0*/  IADD3 R5, PT, PT, R6, R5, RZ ;  /* 0x0000000506057210 */ /* 0x000fc80007ffe0ff */
[C---:B------:R-:W-:Y:S02]  /*01f0*/  LOP3.LUT R2, R5.reuse, 0x3, RZ, 0xc0, !PT ;  /* 0x0000000305027812 */ /* 0x040fe400078ec0ff */
[----:B------:R-:W-:Y:S02]  /*0200*/  ISETP.GE.U32.AND P1, PT, R5, 0x3, PT ;  /* 0x000000030500780c */ /* 0x000fe40003f26070 */
[----:B------:R-:W-:Y:S01]  /*0210*/  ISETP.NE.AND P0, PT, R2, 0x3, PT ;  /* 0x000000030200780c */ /* 0x000fe20003f05270 */
[----:B------:R-:W-:-:S12]  /*0220*/  IMAD.MOV.U32 R2, RZ, RZ, R0 ;  /* 0x000000ffff027224 */ /* 0x000fd800078e0000 */
[----:B------:R-:W-:Y:S05]  /*0230*/  @!P0 BRA `(.L_x_27) ;  /* 0x0000000000348947 */ /* 0x000fea0003800000 */
[----:B------:R-:W0:Y:S01]  /*0240*/  S2UR UR5, SR_CgaCtaId ;  /* 0x00000000000579c3 */ /* 0x000e220000008800 */
[----:B------:R-:W-:Y:S01]  /*0250*/  VIADD R2, R5, 0x1 ;  /* 0x0000000105027836 */ /* 0x000fe20000000000 */
[----:B------:R-:W-:-:S04]  /*0260*/  UMOV UR4, 0x400 ;  /* 0x0000040000047882 */ /* 0x000fc80000000000 */
[----:B------:R-:W-:-:S04]  /*0270*/  LOP3.LUT R4, R2, 0x3, RZ, 0xc0, !PT ;  /* 0x0000000302047812 */ /* 0x000fc800078ec0ff */
[C---:B------:R-:W-:Y:S01]  /*0280*/  IADD3 R5, PT, PT, -R4.reuse, RZ, RZ ;  /* 0x000000ff04057210 */ /* 0x040fe20007ffe1ff */
[----:B------:R-:W-:Y:S01]  /*0290*/  IMAD R2, R4, R3, R0 ;  /* 0x0000000304027224 */ /* 0x000fe200078e0200 */
[----:B0-----:R-:W-:-:S06]  /*02a0*/  ULEA UR4, UR5, UR4, 0x18 ;  /* 0x0000000405047291 */ /* 0x001fcc000f8ec0ff */
[----:B------:R-:W-:-:S07]  /*02b0*/  LEA R4, R0, UR4, 0x2 ;  /* 0x0000000400047c11 */ /* 0x000fce000f8e10ff */
.L_x_28:
[----:B------:R-:W-:Y:S01]  /*02c0*/  VIADD R5, R5, 0x1 ;  /* 0x0000000105057836 */ /* 0x000fe20000000000 */
[----:B------:R0:W-:Y:S04]  /*02d0*/  STS [R4], RZ ;  /* 0x000000ff04007388 */ /* 0x0001e80000000800 */
[----:B------:R-:W-:Y:S01]  /*02e0*/  ISETP.NE.AND P0, PT, R5, RZ, PT ;  /* 0x000000ff0500720c */ /* 0x000fe20003f05270 */
[----:B0-----:R-:W-:-:S12]  /*02f0*/  IMAD R4, R3, 0x4, R4 ;  /* 0x0000000403047824 */ /* 0x001fd800078e0204 */
[----:B------:R-:W-:Y:S05]  /*0300*/  @P0 BRA `(.L_x_28) ;  /* 0xfffffffc00ec0947 */ /* 0x000fea000383ffff */
.L_x_27:
[----:B------:R-:W-:Y:S05]  /*0310*/  BSYNC.RECONVERGENT B1 ;  /* 0x0000000000017941 */ /* 0x000fea0003800200 */
.L_x_26:
[----:B------:R-:W-:Y:S05]  /*0320*/  @!P1 BRA `(.L_x_25) ;  /* 0x00000000003c9947 */ /* 0x000fea0003800000 */
[----:B------:R-:W0:Y:S01]  /*0330*/  S2UR UR5, SR_CgaCtaId ;  /* 0x00000000000579c3 */ /* 0x000e220000008800 */
[----:B------:R-:W-:Y:S02]  /*0340*/  UMOV UR4, 0x400 ;  /* 0x0000040000047882 */ /* 0x000fe40000000000 */
[----:B0-----:R-:W-:-:S06]  /*0350*/  ULEA UR4, UR5, UR4, 0x18 ;  /* 0x0000000405047291 */ /* 0x001fcc000f8ec0ff */
[----:B------:R-:W-:-:S07]  /*0360*/  LEA R4, R2, UR4, 0x2 ;  /* 0x0000000402047c11 */ /* 0x000fce000f8e10ff */
.L_x_29:
[C---:B------:R-:W-:Y:S01]  /*0370*/  LEA R5, R3.reuse, R4, 0x2 ;  /* 0x0000000403057211 */ /* 0x040fe200078e10ff */
[C-C-:B------:R-:W-:Y:S01]  /*0380*/  IMAD R6, R3.reuse, 0x8, R4.reuse ;  /* 0x0000000803067824 */ /* 0x140fe200078e0204 */
[----:B------:R0:W-:Y:S01]  /*0390*/  STS [R4], RZ ;  /* 0x000000ff04007388 */ /* 0x0001e20000000800 */
[C---:B------:R-:W-:Y:S02]  /*03a0*/  IMAD R7, R3.reuse, 0xc, R4 ;  /* 0x0000000c03077824 */ /* 0x040fe400078e0204 */
[----:B------:R-:W-:Y:S01]  /*03b0*/  IMAD R2, R3, 0x4, R2 ;  /* 0x0000000403027824 */ /* 0x000fe200078e0202 */
[----:B------:R2:W-:Y:S04]  /*03c0*/  STS [R5], RZ ;  /* 0x000000ff05007388 */ /* 0x0005e80000000800 */
[----:B------:R2:W-:Y:S01]  /*03d0*/  STS [R6], RZ ;  /* 0x000000ff06007388 */ /* 0x0005e20000000800 */
[----:B------:R-:W-:-:S02]  /*03e0*/  ISETP.GE.U32.AND P0, PT, R2, 0x100, PT ;  /* 0x000001000200780c */ /* 0x000fc40003f06070 */
[----:B0-----:R-:W-:Y:S01]  /*03f0*/  LEA R4, R3, R4, 0x4 ;  /* 0x0000000403047211 */ /* 0x001fe200078e20ff */
[----:B------:R2:W-:Y:S10]  /*0400*/  STS [R7], RZ ;  /* 0x000000ff07007388 */ /* 0x0005f40000000800 */
[----:B--2---:R-:W-:Y:S05]  /*0410*/  @!P0 BRA `(.L_x_29) ;  /* 0xfffffffc00d48947 */ /* 0x004fea000383ffff */
.L_x_25:
[----:B------:R-:W-:Y:S05]  /*0420*/  BSYNC.RECONVERGENT B0 ;  /* 0x0000000000007941 */ /* 0x000fea0003800200 */
.L_x_24:
[----:B------:R-:W0:Y:S01]  /*0430*/  S2R R7, SR_CTAID.X ;  /* 0x0000000000077919 */ /* 0x000e220000002500 */
[----:B------:R-:W0:Y:S01]  /*0440*/  LDCU UR4, c[0x0][0x398] ;  /* 0x00007300ff0477ac */ /* 0x000e220008000800 */
[----:B------:R-:W-:Y:S01]  /*0450*/  BSSY.RECONVERGENT B0, `(.L_x_30) ;  /* 0x0000013000007945 */ /* 0x000fe20003800200 */
[----:B------:R-:W-:Y:S01]  /*0460*/  BAR.SYNC.DEFER_BLOCKING 0x0 ;  /* 0x0000000000007b1d */ /* 0x000fe20000010000 */
[----:B------:R-:W-:-:S05]  /*0470*/  ISETP.GT.U32.AND P1, PT, R0, 0xff, PT ;  /* 0x000000ff0000780c */ /* 0x000fca0003f24070 */
[----:B------:R-:W2:Y:S01]  /*0480*/  LDCU UR5, c[0x0][0x388] ;  /* 0x00007100ff0577ac */ /* 0x000ea20008000800 */
[----:B------:R-:W3:Y:S01]  /*0490*/  LDCU.64 UR6, c[0x0][0x358] ;  /* 0x00006b00ff0677ac */ /* 0x000ee20008000a00 */
[----:B0-----:R-:W-:-:S05]  /*04a0*/  IMAD R9, R7, UR4, R0 ;  /* 0x0000000407097c24 */ /* 0x001fca000f8e0200 */
[----:B--2---:R-:W-:-:S13]  /*04b0*/  ISETP.GE.AND P0, PT, R9, UR5, PT ;  /* 0x0000000509007c0c */ /* 0x004fda000bf06270 */
[----:B---3--:R-:W-:Y:S05]  /*04c0*/  @P0 BRA `(.L_x_31) ;  /* 0x00000000002c0947 */ /* 0x008fea0003800000 */
[----:B------:R-:W0:Y:S01]  /*04d0*/  LDC.64 R4, c[0x0][0x380] ;  /* 0x0000e000ff047b82 */ /* 0x000e220000000a00 */
[----:B------:R-:W2:Y:S01]  /*04e0*/  LDCU UR4, c[0x0][0x38c] ;  /* 0x00007180ff0477ac */ /* 0x000ea20008000800 */
[----:B0-----:R-:W-:-:S06]  /*04f0*/  IMAD.WIDE R4, R9, 0x8, R4 ;  /* 0x0000000809047825 */ /* 0x001fcc00078e0204 */
[----:B------:R-:W2:Y:S01]  /*0500*/  LDG.E.64.CONSTANT R4, desc[UR6][R4.64] ;  /* 0x0000000604047981 */ /* 0x000ea2000c1e9b00 */
[----:B------:R-:W0:Y:S01]  /*0510*/  S2UR UR5, SR_CgaCtaId ;  /* 0x00000000000579c3 */ /* 0x000e220000008800 */
[----:B--2---:R-:W-:Y:S01]  /*0520*/  SHF.R.U64 R2, R4, UR4, R5 ;  /* 0x0000000404027c19 */ /* 0x004fe20008001205 */
[----:B------:R-:W-:Y:S02]  /*0530*/  UMOV UR4, 0x400 ;  /* 0x0000040000047882 */ /* 0x000fe40000000000 */
[----:B0-----:R-:W-:Y:S02]  /*0540*/  ULEA UR4, UR5, UR4, 0x18 ;  /* 0x0000000405047291 */ /* 0x001fe4000f8ec0ff */
[----:B------:R-:W-:-:S05]  /*0550*/  IMAD.SHL.U32 R2, R2, 0x4, RZ ;  /* 0x0000000402027824 */ /* 0x000fca00078e00ff */
[----:B------:R-:W-:-:S05]  /*0560*/  LOP3.LUT R2, R2, 0x3fc, RZ, 0xc0, !PT ;  /* 0x000003fc02027812 */ /* 0x000fca00078ec0ff */
[----:B------:R0:W-:Y:S02]  /*0570*/  ATOMS.POPC.INC.32 RZ, [R2+UR4] ;  /* 0x0000000002ff7f8c */ /* 0x0001e4000d800004 */
.L_x_31:
[----:B------:R-:W-:Y:S05]  /*0580*/  BSYNC.RECONVERGENT B0 ;  /* 0x0000000000007941 */ /* 0x000fea0003800200 */
.L_x_30:
[----:B------:R-:W-:Y:S06]  /*0590*/  BAR.SYNC.DEFER_BLOCKING 0x0 ;  /* 0x0000000000007b1d */ /* 0x000fec0000010000 */
[----:B------:R-:W-:Y:S05]  /*05a0*/  @P1 EXIT ;  /* 0x000000000000194d */ /* 0x000fea0003800000 */
[----:B-1----:R-:W1:Y:S01]  /*05b0*/  I2F.U32.RP R8, R3 ;  /* 0x0000000300087306 */ /* 0x002e620000209000 */
[----:B0-----:R-:W-:Y:S01]  /*05c0*/  IMAD.IADD R2, R0, 0x1, R3 ;  /* 0x0000000100027824 */ /* 0x001fe200078e0203 */
[----:B------:R-:W-:Y:S01]  /*05d0*/  ISETP.NE.U32.AND P2, PT, R3, RZ, PT ;  /* 0x000000ff0300720c */ /* 0x000fe20003f45070 */
[----:B------:R-:W-:Y:S03]  /*05e0*/  BSSY.RECONVERGENT B0, `(.L_x_32) ;  /* 0x000002c000007945 */ /* 0x000fe60003800200 */
[C---:B------:R-:W-:Y:S02]  /*05f0*/  ISETP.GE.U32.AND P0, PT, R2.reuse, 0x100, PT ;  /* 0x000001000200780c */ /* 0x040fe40003f06070 */
[----:B------:R-:W-:Y:S01]  /*0600*/  VIMNMX.U32 R9, PT, PT, R2, 0x100, !PT ;  /* 0x0000010002097848 */ /* 0x000fe20007fe0000 */
[----:B-1----:R-:W0:Y:S02]  /*0610*/  MUFU.RCP R8, R8 ;  /* 0x0000000800087308 */ /* 0x002e240000001000 */
[----:B0-----:R-:W-:-:S06]  /*0620*/  VIADD R4, R8, 0xffffffe ;  /* 0x0ffffffe08047836 */ /* 0x001fcc0000000000 */
[----:B------:R0:W1:Y:S02]  /*0630*/  F2I.FTZ.U32.TRUNC.NTZ R5, R4 ;  /* 0x0000000400057305 */ /* 0x000064000021f000 */
[----:B0-----:R-:W-:Y:S01]  /*0640*/  IMAD.MOV.U32 R4, RZ, RZ, RZ ;  /* 0x000000ffff047224 */ /* 0x001fe200078e00ff */
[----:B-1----:R-:W-:-:S05]  /*0650*/  IADD3 R6, PT, PT, RZ, -R5, RZ ;  /* 0x80000005ff067210 */ /* 0x002fca0007ffe0ff */
[----:B------:R-:W-:Y:S01]  /*0660*/  IMAD R11, R6, R3, RZ ;  /* 0x00000003060b7224 */ /* 0x000fe200078e02ff */
[----:B------:R-:W-:-:S03]  /*0670*/  SEL R6, RZ, 0x1, P0 ;  /* 0x00000001ff067807 */ /* 0x000fc60000000000 */
[----:B------:R-:W-:Y:S01]  /*0680*/  IMAD.HI.U32 R11, R5, R11, R4 ;  /* 0x0000000b050b7227 */ /* 0x000fe200078e0004 */
[----:B------:R-:W-:-:S05]  /*0690*/  IADD3 R2, PT, PT, R9, -R2, -R6 ;  /* 0x8000000209027210 */ /* 0x000fca0007ffe806 */
[----:B------:R-:W-:-:S05]  /*06a0*/  IMAD.HI.U32 R11, R11, R2, RZ ;  /* 0x000000020b0b7227 */ /* 0x000fca00078e00ff */
[----:B------:R-:W-:-:S05]  /*06b0*/  IADD3 R4, PT, PT, -R11, RZ, RZ ;  /* 0x000000ff0b047210 */ /* 0x000fca0007ffe1ff */
[----:B------:R-:W-:-:S05]  /*06c0*/  IMAD R2, R3, R4, R2 ;  /* 0x0000000403027224 */ /* 0x000fca00078e0202 */
[----:B------:R-:W-:-:S13]  /*06d0*/  ISETP.GE.U32.AND P0, PT, R2, R3, PT ;  /* 0x000000030200720c */ /* 0x000fda0003f06070 */
[----:B------:R-:W-:Y:S02]  /*06e0*/  @P0 IMAD.IADD R2, R2, 0x1, -R3 ;  /* 0x0000000102020824 */ /* 0x000fe400078e0a03 */
[----:B------:R-:W-:-:S03]  /*06f0*/  @P0 VIADD R11, R11, 0x1 ;  /* 0x000000010b0b0836 */ /* 0x000fc60000000000 */
[----:B------:R-:W-:-:S13]  /*0700*/  ISETP.GE.U32.AND P1, PT, R2, R3, PT ;  /* 0x000000030200720c */ /* 0x000fda0003f26070 */
[----:B------:R-:W-:Y:S02]  /*0710*/  @P1 IADD3 R11, PT, PT, R11, 0x1, RZ ;  /* 0x000000010b0b1810 */ /* 0x000fe40007ffe0ff */
[----:B------:R-:W-:-:S05]  /*0720*/  @!P2 LOP3.LUT R11, RZ, R3, RZ, 0x33, !PT ;  /* 0x00000003ff0ba212 */ /* 0x000fca00078e33ff */
[----:B------:R-:W-:-:S05]  /*0730*/  IMAD.IADD R2, R6, 0x1, R11 ;  /* 0x0000000106027824 */ /* 0x000fca00078e020b */
[C---:B------:R-:W-:Y:S02]  /*0740*/  LOP3.LUT R4, R2.reuse, 0x3, RZ, 0xc0, !PT ;  /* 0x0000000302047812 */ /* 0x040fe400078ec0ff */
[----:B------:R-:W-:Y:S02]  /*0750*/  ISETP.GE.U32.AND P1, PT, R2, 0x3, PT ;  /* 0x000000030200780c */ /* 0x000fe40003f26070 */
[----:B------:R-:W-:-:S13]  /*0760*/  ISETP.NE.AND P0, PT, R4, 0x3, PT ;  /* 0x000000030400780c */ /* 0x000fda0003f05270 */
[----:B------:R-:W-:Y:S05]  /*0770*/  @!P0 BRA `(.L_x_33) ;  /* 0x0000000000488947 */ /* 0x000fea0003800000 */
[----:B------:R-:W0:Y:S01]  /*0780*/  S2UR UR5, SR_CgaCtaId ;  /* 0x00000000000579c3 */ /* 0x000e220000008800 */
[----:B------:R-:W-:Y:S01]  /*0790*/  VIADD R2, R2, 0x1 ;  /* 0x0000000102027836 */ /* 0x000fe20000000000 */
[----:B------:R-:W-:Y:S01]  /*07a0*/  UMOV UR4, 0x400 ;  /* 0x0000040000047882 */ /* 0x000fe20000000000 */
[----:B------:R-:W-:-:S03]  /*07b0*/  LEA R9, R7, R0, 0x8 ;  /* 0x0000000007097211 */ /* 0x000fc600078e40ff */
[----:B------:R-:W-:Y:S02]  /*07c0*/  LOP3.LUT R2, R2, 0x3, RZ, 0xc0, !PT ;  /* 0x0000000302027812 */ /* 0x000fe400078ec0ff */
[----:B------:R-:W1:Y:S03]  /*07d0*/  LDC.64 R4, c[0x0][0x390] ;  /* 0x0000e400ff047b82 */ /* 0x000e660000000a00 */
[----:B------:R-:W-:Y:S01]  /*07e0*/  IMAD.MOV R8, RZ, RZ, -R2 ;  /* 0x000000ffff087224 */ /* 0x000fe200078e0a02 */
[----:B0-----:R-:W-:-:S06]  /*07f0*/  ULEA UR4, UR5, UR4, 0x18 ;  /* 0x0000000405047291 */ /* 0x001fcc000f8ec0ff */
[----:B------:R-:W-:Y:S01]  /*0800*/  LEA R6, R0, UR4, 0x2 ;  /* 0x0000000400067c11 */ /* 0x000fe2000f8e10ff */
[----:B------:R-:W-:Y:S02]  /*0810*/  IMAD R0, R2, R3, R0 ;  /* 0x0000000302007224 */ /* 0x000fe400078e0200 */
[----:B-1----:R-:W-:-:S07]  /*0820*/  IMAD.WIDE.U32 R4, R9, 0x4, R4 ;  /* 0x0000000409047825 */ /* 0x002fce00078e0004 */
.L_x_34:
[----:B------:R0:W1:Y:S01]  /*0830*/  LDS R9, [R6] ;  /* 0x0000000006097984 */ /* 0x0000620000000800 */
[----:B------:R-:W-:-:S05]  /*0840*/  VIADD R8, R8, 0x1 ;  /* 0x0000000108087836 */ /* 0x000fca0000000000 */
[----:B------:R-:W-:Y:S02]  /*0850*/  ISETP.NE.AND P0, PT, R8, RZ, PT ;  /* 0x000000ff0800720c */ /* 0x000fe40003f05270 */
[C---:B0-----:R-:W-:Y:S01]  /*0860*/  LEA R6, R3.reuse, R6, 0x2 ;  /* 0x0000000603067211 */ /* 0x041fe200078e10ff */
[----:B-1----:R0:W-:Y:S02]  /*0870*/  STG.E desc[UR6][R4.64], R9 ;  /* 0x0000000904007986 */ /* 0x0021e4000c101906 */
[----:B0-----:R-:W-:-:S08]  /*0880*/  IMAD.WIDE.U32 R4, R3, 0x4, R4 ;  /* 0x0000000403047825 */ /* 0x001fd000078e0004 */
[----:B------:R-:W-:Y:S05]  /*0890*/  @P0 BRA `(.L_x_34) ;  /* 0xfffffffc00e40947 */ /* 0x000fea000383ffff */
.L_x_33:
[----:B------:R-:W-:Y:S05]  /*08a0*/  BSYNC.RECONVERGENT B0 ;  /* 0x0000000000007941 */ /* 0x000fea0003800200 */
.L_x_32:
[----:B------:R-:W-:Y:S05]  /*08b0*/  @!P1 EXIT ;  /* 0x000000000000994d */ /* 0x000fea0003800000 */
[----:B------:R-:W0:Y:S01]  /*08c0*/  S2UR UR5, SR_CgaCtaId ;  /* 0x00000000000579c3 */ /* 0x000e220000008800 */
[----:B------:R-:W-:Y:S01]  /*08d0*/  UMOV UR4, 0x400 ;  /* 0x0000040000047882 */ /* 0x000fe20000000000 */
[----:B------:R-:W-:-:S04]  /*08e0*/  IMAD R2, R7, 0x100, R0 ;  /* 0x0000010007027824 */ /* 0x000fc800078e0200 */
[----:B------:R-:W-:Y:S01]  /*08f0*/  IMAD.IADD R14, R2, 0x1, R3 ;  /* 0x00000001020e7824 */ /* 0x000fe200078e0203 */
[C---:B------:R-:W-:Y:S01]  /*0900*/  LEA R15, R3.reuse, R2, 0x1 ;  /* 0x00000002030f7211 */ /* 0x040fe200078e08ff */
[----:B------:R-:W1:Y:S01]  /*0910*/  LDC.64 R4, c[0x0][0x390] ;  /* 0x0000e400ff047b82 */ /* 0x000e620000000a00 */
[----:B------:R-:W-:Y:S01]  /*0920*/  IMAD R16, R3, 0x3, R2 ;  /* 0x0000000303107824 */ /* 0x000fe200078e0202 */
[----:B0-----:R-:W-:-:S06]  /*0930*/  ULEA UR4, UR5, UR4, 0x18 ;  /* 0x0000000405047291 */ /* 0x001fcc000f8ec0ff */
[----:B------:R-:W-:-:S07]  /*0940*/  LEA R18, R0, UR4, 0x2 ;  /* 0x0000000400127c11 */ /* 0x000fce000f8e10ff */
.L_x_35:
[C-C-:B--2---:R-:W-:Y:S01]  /*0950*/  IMAD R19, R3.reuse, 0x4, R18.reuse ;  /* 0x0000000403137824 */ /* 0x144fe200078e0212 */
[----:B------:R0:W2:Y:S01]  /*0960*/  LDS R17, [R18] ;  /* 0x0000000012117984 */ /* 0x0000a20000000800 */
[C-C-:B------:R-:W-:Y:S01]  /*0970*/  IMAD R20, R3.reuse, 0x8, R18.reuse ;  /* 0x0000000803147824 */ /* 0x140fe200078e0212 */
[C---:B------:R-:W-:Y:S01]  /*0980*/  LEA R0, R3.reuse, R0, 0x2 ;  /* 0x0000000003007211 */ /* 0x040fe200078e10ff */
[C---:B------:R-:W-:Y:S02]  /*0990*/  IMAD R22, R3.reuse, 0xc, R18 ;  /* 0x0000000c03167824 */ /* 0x040fe400078e0212 */
[----:B------:R-:W3:Y:S01]  /*09a0*/  LDS R19, [R19] ;  /* 0x0000000013137984 */ /* 0x000ee20000000800 */
[--C-:B-1----:R-:W-:Y:S01]  /*09b0*/  IMAD.WIDE.U32 R6, R2, 0x4, R4.reuse ;  /* 0x0000000402067825 */ /* 0x102fe200078e0004 */
[----:B------:R-:W-:Y:S02]  /*09c0*/  ISETP.GE.U32.AND P0, PT, R0, 0x100, PT ;  /* 0x000001000000780c */ /* 0x000fe40003f06070 */
[----:B------:R-:W1:Y:S01]  /*09d0*/  LDS R21, [R20] ;  /* 0x0000000014157984 */ /* 0x000e620000000800 */
[----:B------:R-:W-:Y:S01]  /*09e0*/  IMAD.WIDE.U32 R8, R14, 0x4, R4 ;  /* 0x000000040e087825 */ /* 0x000fe200078e0004 */
[----:B0-----:R-:W-:-:S02]  /*09f0*/  LEA R18, R3, R18, 0x4 ;  /* 0x0000001203127211 */ /* 0x001fc400078e20ff */
[----:B------:R-:W0:Y:S01]  /*0a00*/  LDS R23, [R22] ;  /* 0x0000000016177984 */ /* 0x000e220000000800 */
[----:B------:R-:W-:-:S04]  /*0a10*/  IMAD.WIDE.U32 R10, R15, 0x4, R4 ;  /* 0x000000040f0a7825 */ /* 0x000fc800078e0004 */
[----:B------:R-:W-:Y:S01]  /*0a20*/  IMAD.WIDE.U32 R12, R16, 0x4, R4 ;  /* 0x00000004100c7825 */ /* 0x000fe200078e0004 */
[----:B------:R-:W-:-:S03]  /*0a30*/  LEA R16, R3, R16, 0x2 ;  /* 0x0000001003107211 */ /* 0x000fc600078e10ff */
[C---:B------:R-:W-:Y:S02]  /*0a40*/  IMAD R14, R3.reuse, 0x4, R14 ;  /* 0x00000004030e7824 */ /* 0x040fe400078e020e */
[C---:B------:R-:W-:Y:S02]  /*0a50*/  IMAD R15, R3.reuse, 0x4, R15 ;  /* 0x00000004030f7824 */ /* 0x040fe400078e020f */
[----:B------:R-:W-:Y:S01]  /*0a60*/  IMAD R2, R3, 0x4, R2 ;  /* 0x0000000403027824 */ /* 0x000fe200078e0202 */
[----:B--2---:R2:W-:Y:S04]  /*0a70*/  STG.E desc[UR6][R6.64], R17 ;  /* 0x0000001106007986 */ /* 0x0045e8000c101906 */
[----:B---3--:R2:W-:Y:S04]  /*0a80*/  STG.E desc[UR6][R8.64], R19 ;  /* 0x0000001308007986 */ /* 0x0085e8000c101906 */
[----:B-1----:R2:W-:Y:S04]  /*0a90*/  STG.E desc[UR6][R10.64], R21 ;  /* 0x000000150a007986 */ /* 0x0025e8000c101906 */
[----:B0-----:R2:W-:Y:S01]  /*0aa0*/  STG.E desc[UR6][R12.64], R23 ;  /* 0x000000170c007986 */ /* 0x0015e2000c101906 */
[----:B------:R-:W-:Y:S05]  /*0ab0*/  @!P0 BRA `(.L_x_35) ;  /* 0xfffffffc00a48947 */ /* 0x000fea000383ffff */
[----:B------:R-:W-:Y:S05]  /*0ac0*/  EXIT ;  /* 0x000000000000794d */ /* 0x000fea0003800000 */
.L_x_36:
        /* <DEDUP_REMOVED lines=11> */
.L_x_41:


//--------------------- .nv.shared._Z23rdx_scat_k_stable_tiledPKyiiPKjS2_Pyi --------------------------
	.section	.nv.shared._Z23rdx_scat_k_stable_tiledPKyiiPKjS2_Pyi,"aw",@nobits
	.sectionflags	@""
	.align	16
	.zero		1024


//--------------------- .nv.shared.reserved.0     --------------------------
	.section	.nv.shared.reserved.0,"aw",@nobits
	.weak		__nv_reservedSMEM_offset_0_alias
	.size		__nv_reservedSMEM_offset_0_alias, 0, 64
	.other		__nv_reservedSMEM_offset_0_alias,@"STO_CUDA_RESERVED_SHARED STV_DEFAULT"
__nv_reservedSMEM_offset_0_alias:
	.zero		0
	.zero		64


//--------------------- .nv.shared._Z39calculate_tile_bucket_write_offsets_gpuPKjPji --------------------------
	.section	.nv.shared._Z39calculate_tile_bucket_write_offsets_gpuPKjPji,"aw",@nobits
	.sectionflags	@""
	.align	16
	.zero		1024


//--------------------- .nv.shared._Z23exclusive_scan_rdx_bktsPjS_ --------------------------
	.section	.nv.shared._Z23exclusive_scan_rdx_bktsPjS_,"aw",@nobits
	.sectionflags	@""
	.align	16
	.zero		1024


//--------------------- .nv.shared._Z36aggregate_block_hists_to_global_histPKjPji --------------------------
	.section	.nv.shared._Z36aggregate_block_hists_to_global_histPKjPji,"aw",@nobits
	.sectionflags	@""
	.align	16
	.zero		1024


//--------------------- .nv.shared._Z22rdx_block_hist_k_tiledPKyiiPji --------------------------
	.section	.nv.shared._Z22rdx_block_hist_k_tiledPKyiiPji,"aw",@nobits
	.sectionflags	@""
	.align	16
	.zero		1024


//--------------------- .nv.constant0._Z23rdx_scat_k_stable_tiledPKyiiPKjS2_Pyi --------------------------
	.section	.nv.constant0._Z23rdx_scat_k_stable_tiledPKyiiPKjS2_Pyi,"a",@progbits
	.sectionflags	@""
	.align	4
.nv.constant0._Z23rdx_scat_k_stable_tiledPKyiiPKjS2_Pyi:
	.zero		940


//--------------------- .nv.constant0._Z39calculate_tile_bucket_write_offsets_gpuPKjPji --------------------------
	.section	.nv.constant0._Z39calculate_tile_bucket_write_offsets_gpuPKjPji,"a",@progbits
	.sectionflags	@""
	.align	4
.nv.constant0._Z39calculate_tile_bucket_write_offsets_gpuPKjPji:
	.zero		916


//--------------------- .nv.constant0._Z23exclusive_scan_rdx_bktsPjS_ --------------------------
	.section	.nv.constant0._Z23exclusive_scan_rdx_bktsPjS_,"a",@progbits
	.sectionflags	@""
	.align	4
.nv.constant0._Z23exclusive_scan_rdx_bktsPjS_:
	.zero		912


//--------------------- .nv.constant0._Z36aggregate_block_hists_to_global_histPKjPji --------------------------
	.section	.nv.constant0._Z36aggregate_block_hists_to_global_histPKjPji,"a",@progbits
	.sectionflags	@""
	.align	4
.nv.constant0._Z36aggregate_block_hists_to_global_histPKjPji:
	.zero		916


//--------------------- .nv.constant0._Z22rdx_block_hist_k_tiledPKyiiPji --------------------------
	.section	.nv.constant0._Z22rdx_block_hist_k_tiledPKyiiPji,"a",@progbits
	.sectionflags	@""
	.align	4
.nv.constant0._Z22rdx_block_hist_k_tiledPKyiiPji:
	.zero		924


//--------------------- SYMBOLS --------------------------

	.type		.nv.reservedSmem.offset0,@object
	.size		.nv.reservedSmem.offset0,0x4
	.type		.nv.reservedSmem.cap,@object
	.size		.nv.reservedSmem.cap,0x4
